	.target	sm_100a

	.elftype	@"ET_EXEC"


//--------------------- .note.nv.tkinfo           --------------------------
	.section	.note.nv.tkinfo,"",@"SHT_NOTE"
	.sectionflags	@"SHF_NOTE_NV_TKINFO"
	.tkinfo
        /*0018*/ 	.word	0x00000002
        /*0030*/ 	.string	""
        /*0030*/ 	.string	"ptxas"
        /*0030*/ 	.string	"Cuda compilation tools, release 13.0, V13.0.88"
        /*0030*/ 	.string	"Build cuda_13.0.r13.0/compiler.36424714_0"
        /*0030*/ 	.string	"-arch sm_100a -m 64 "



//--------------------- .note.nv.cuinfo           --------------------------
	.section	.note.nv.cuinfo,"",@"SHT_NOTE"
	.sectionflags	@"SHF_NOTE_NV_CUINFO"
        /*0018*/ 	.short	0x0002
        /*001a*/ 	.short	0x0064
        /*001c*/ 	.short	0x0082
	.zero		2


//--------------------- .nv.info                  --------------------------
	.section	.nv.info,"",@"SHT_CUDA_INFO"
	.align	4


	//----- nvinfo : EIATTR_REGCOUNT
	.align		4
        /*0000*/ 	.byte	0x04, 0x2f
        /*0002*/ 	.short	(.L_19 - .L_18)
	.align		4
.L_18:
        /*0004*/ 	.word	index@(_ZN7cutlass13device_kernelINS_4conv6kernel13ConvUniversalINS1_16ConvProblemShapeILNS1_8OperatorE0ELi2EEENS1_10collective14CollectiveConvINS1_47MainloopSm100TmaUmmaWarpSpecializedImplicitGemmILS5_0ELi8ELi2ELi1ELi2EN4cute5tupleIJNSA_1CILi1EEESD_SD_EEEEENSB_IJNSC_ILi64EEENSC_ILi128EEENSB_IJNSC_ILi32EEEEEEEEENS_10tfloat32_tESL_NSA_8TiledMMAINSA_8MMA_AtomIJNSA_17SM100_MMA_TF32_SSISL_SL_fLi64ELi128ELNSA_4UMMA5MajorE0ELSQ_0ELNSP_7ScaleInE0ELSR_0EEEEEENSA_6LayoutISE_NSB_IJNSC_ILi0EEESV_SV_EEEEENSB_IJNSA_10UnderscoreESY_SY_EEEEENS7_6detail27Sm100ImplicitGemmTileTraitsINSA_20SM90_TMA_LOAD_IM2COLENSA_14ComposedLayoutINSA_7SwizzleILi3ELi4ELi3EEENSA_18smem_ptr_flag_bitsILi32EEENSU_INSB_IJNSC_ILi8EEESI_EEENSB_IJSI_SD_EEEEEEEvEENS12_INSA_13SM90_TMA_LOADES1D_vEEEENS_8epilogue10collective18CollectiveEpilogueINS1I_23Sm100TmaWarpSpecializedILi4ELi2ELi16ELb1ELb0EEEJSK_NSB_IJNSU_ISG_SD_EENSU_ISI_SD_EEEEESL_NSB_IJNSB_IJlllEEESD_SV_EEESL_S1R_NS1I_6fusion15FusionCallbacksIS1M_NS1S_17LinearCombinationISL_fSL_fLNS_15FloatRoundStyleE2EEESK_S1P_JEEENSA_5SM1004TMEM4LOAD26SM100_TMEM_LOAD_16dp128b8xES13_S1D_NSA_17SM75_U32x4_LDSM_NENSA_21SM90_TMA_STORE_IM2COLES1D_NSA_17SM90_U32x4_STSM_NENSA_39AutoVectorizingCopyWithAssumedAlignmentILi128EEEEEEvvEEEEvNT_6ParamsE)
        /*0008*/ 	.word	0x00000077


	//----- nvinfo : EIATTR_FRAME_SIZE
	.align		4
.L_19:
        /*000c*/ 	.byte	0x04, 0x11
        /*000e*/ 	.short	(.L_21 - .L_20)
	.align		4
.L_20:
        /*0010*/ 	.word	index@($__internal_2_$__cuda_sm10x_tcgen05_guardrail_trap_unallocated_columns_being_dealloced)
        /*0014*/ 	.word	0x00000008


	//----- nvinfo : EIATTR_FRAME_SIZE
	.align		4
.L_21:
        /*0018*/ 	.byte	0x04, 0x11
        /*001a*/ 	.short	(.L_23 - .L_22)
	.align		4
.L_22:
        /*001c*/ 	.word	index@($__internal_1_$__cuda_sm10x_tcgen05_guardrail_trap_phase_invalid_during_alloc)
        /*0020*/ 	.word	0x00000008


	//----- nvinfo : EIATTR_FRAME_SIZE
	.align		4
.L_23:
        /*0024*/ 	.byte	0x04, 0x11
        /*0026*/ 	.short	(.L_25 - .L_24)
	.align		4
.L_24:
        /*0028*/ 	.word	index@($__internal_0_$__cuda_sm10x_tcgen05_guardrail_trap_col_being_dealloced_not_returned_by_alloc)
        /*002c*/ 	.word	0x00000008


	//----- nvinfo : EIATTR_FRAME_SIZE
	.align		4
.L_25:
        /*0030*/ 	.byte	0x04, 0x11
        /*0032*/ 	.short	(.L_27 - .L_26)
	.align		4
.L_26:
        /*0034*/ 	.word	index@(_ZN7cutlass13device_kernelINS_4conv6kernel13ConvUniversalINS1_16ConvProblemShapeILNS1_8OperatorE0ELi2EEENS1_10collective14CollectiveConvINS1_47MainloopSm100TmaUmmaWarpSpecializedImplicitGemmILS5_0ELi8ELi2ELi1ELi2EN4cute5tupleIJNSA_1CILi1EEESD_SD_EEEEENSB_IJNSC_ILi64EEENSC_ILi128EEENSB_IJNSC_ILi32EEEEEEEEENS_10tfloat32_tESL_NSA_8TiledMMAINSA_8MMA_AtomIJNSA_17SM100_MMA_TF32_SSISL_SL_fLi64ELi128ELNSA_4UMMA5MajorE0ELSQ_0ELNSP_7ScaleInE0ELSR_0EEEEEENSA_6LayoutISE_NSB_IJNSC_ILi0EEESV_SV_EEEEENSB_IJNSA_10UnderscoreESY_SY_EEEEENS7_6detail27Sm100ImplicitGemmTileTraitsINSA_20SM90_TMA_LOAD_IM2COLENSA_14ComposedLayoutINSA_7SwizzleILi3ELi4ELi3EEENSA_18smem_ptr_flag_bitsILi32EEENSU_INSB_IJNSC_ILi8EEESI_EEENSB_IJSI_SD_EEEEEEEvEENS12_INSA_13SM90_TMA_LOADES1D_vEEEENS_8epilogue10collective18CollectiveEpilogueINS1I_23Sm100TmaWarpSpecializedILi4ELi2ELi16ELb1ELb0EEEJSK_NSB_IJNSU_ISG_SD_EENSU_ISI_SD_EEEEESL_NSB_IJNSB_IJlllEEESD_SV_EEESL_S1R_NS1I_6fusion15FusionCallbacksIS1M_NS1S_17LinearCombinationISL_fSL_fLNS_15FloatRoundStyleE2EEESK_S1P_JEEENSA_5SM1004TMEM4LOAD26SM100_TMEM_LOAD_16dp128b8xES13_S1D_NSA_17SM75_U32x4_LDSM_NENSA_21SM90_TMA_STORE_IM2COLES1D_NSA_17SM90_U32x4_STSM_NENSA_39AutoVectorizingCopyWithAssumedAlignmentILi128EEEEEEvvEEEEvNT_6ParamsE)
        /*0038*/ 	.word	0x00000008


	//----- nvinfo : EIATTR_MIN_STACK_SIZE
	.align		4
.L_27:
        /*003c*/ 	.byte	0x04, 0x12
        /*003e*/ 	.short	(.L_29 - .L_28)
	.align		4
.L_28:
        /*0040*/ 	.word	index@(_ZN7cutlass13device_kernelINS_4conv6kernel13ConvUniversalINS1_16ConvProblemShapeILNS1_8OperatorE0ELi2EEENS1_10collective14CollectiveConvINS1_47MainloopSm100TmaUmmaWarpSpecializedImplicitGemmILS5_0ELi8ELi2ELi1ELi2EN4cute5tupleIJNSA_1CILi1EEESD_SD_EEEEENSB_IJNSC_ILi64EEENSC_ILi128EEENSB_IJNSC_ILi32EEEEEEEEENS_10tfloat32_tESL_NSA_8TiledMMAINSA_8MMA_AtomIJNSA_17SM100_MMA_TF32_SSISL_SL_fLi64ELi128ELNSA_4UMMA5MajorE0ELSQ_0ELNSP_7ScaleInE0ELSR_0EEEEEENSA_6LayoutISE_NSB_IJNSC_ILi0EEESV_SV_EEEEENSB_IJNSA_10UnderscoreESY_SY_EEEEENS7_6detail27Sm100ImplicitGemmTileTraitsINSA_20SM90_TMA_LOAD_IM2COLENSA_14ComposedLayoutINSA_7SwizzleILi3ELi4ELi3EEENSA_18smem_ptr_flag_bitsILi32EEENSU_INSB_IJNSC_ILi8EEESI_EEENSB_IJSI_SD_EEEEEEEvEENS12_INSA_13SM90_TMA_LOADES1D_vEEEENS_8epilogue10collective18CollectiveEpilogueINS1I_23Sm100TmaWarpSpecializedILi4ELi2ELi16ELb1ELb0EEEJSK_NSB_IJNSU_ISG_SD_EENSU_ISI_SD_EEEEESL_NSB_IJNSB_IJlllEEESD_SV_EEESL_S1R_NS1I_6fusion15FusionCallbacksIS1M_NS1S_17LinearCombinationISL_fSL_fLNS_15FloatRoundStyleE2EEESK_S1P_JEEENSA_5SM1004TMEM4LOAD26SM100_TMEM_LOAD_16dp128b8xES13_S1D_NSA_17SM75_U32x4_LDSM_NENSA_21SM90_TMA_STORE_IM2COLES1D_NSA_17SM90_U32x4_STSM_NENSA_39AutoVectorizingCopyWithAssumedAlignmentILi128EEEEEEvvEEEEvNT_6ParamsE)
        /*0044*/ 	.word	0x00000008
.L_29:


//--------------------- .nv.compat                --------------------------
	.section	.nv.compat,"",@"SHT_CUDA_COMPAT_INFO"
	.align	4
        /*0000*/ 	.byte	0x02, 0x09, 0x01, 0x00, 0x02, 0x02, 0x02, 0x00, 0x02, 0x05, 0x05, 0x00, 0x03, 0x07, 0x01, 0x01
        /*0010*/ 	.byte	0x02, 0x03, 0x01, 0x00, 0x02, 0x06, 0x01, 0x00, 0x04, 0x0b, 0x08, 0x00, 0x09, 0x00, 0x00, 0x00
        /*0020*/ 	.byte	0x00, 0x00, 0x00, 0x00


//--------------------- .nv.info._ZN7cutlass13device_kernelINS_4conv6kernel13ConvUniversalINS1_16ConvProblemShapeILNS1_8OperatorE0ELi2EEENS1_10collective14CollectiveConvINS1_47MainloopSm100TmaUmmaWarpSpecializedImplicitGemmILS5_0ELi8ELi2ELi1ELi2EN4cute5tupleIJNSA_1CILi1EEESD_SD_EEEEENSB_IJNSC_ILi64EEENSC_ILi128EEENSB_IJNSC_ILi32EEEEEEEEENS_10tfloat32_tESL_NSA_8TiledMMAINSA_8MMA_AtomIJNSA_17SM100_MMA_TF32_SSISL_SL_fLi64ELi128ELNSA_4UMMA5MajorE0ELSQ_0ELNSP_7ScaleInE0ELSR_0EEEEEENSA_6LayoutISE_NSB_IJNSC_ILi0EEESV_SV_EEEEENSB_IJNSA_10UnderscoreESY_SY_EEEEENS7_6detail27Sm100ImplicitGemmTileTraitsINSA_20SM90_TMA_LOAD_IM2COLENSA_14ComposedLayoutINSA_7SwizzleILi3ELi4ELi3EEENSA_18smem_ptr_flag_bitsILi32EEENSU_INSB_IJNSC_ILi8EEESI_EEENSB_IJSI_SD_EEEEEEEvEENS12_INSA_13SM90_TMA_LOADES1D_vEEEENS_8epilogue10collective18CollectiveEpilogueINS1I_23Sm100TmaWarpSpecializedILi4ELi2ELi16ELb1ELb0EEEJSK_NSB_IJNSU_ISG_SD_EENSU_ISI_SD_EEEEESL_NSB_IJNSB_IJlllEEESD_SV_EEESL_S1R_NS1I_6fusion15FusionCallbacksIS1M_NS1S_17LinearCombinationISL_fSL_fLNS_15FloatRoundStyleE2EEESK_S1P_JEEENSA_5SM1004TMEM4LOAD26SM100_TMEM_LOAD_16dp128b8xES13_S1D_NSA_17SM75_U32x4_LDSM_NENSA_21SM90_TMA_STORE_IM2COLES1D_NSA_17SM90_U32x4_STSM_NENSA_39AutoVectorizingCopyWithAssumedAlignmentILi128EEEEEEvvEEEEvNT_6ParamsE --------------------------
	.section	.nv.info._ZN7cutlass13device_kernelINS_4conv6kernel13ConvUniversalINS1_16ConvProblemShapeILNS1_8OperatorE0ELi2EEENS1_10collective14CollectiveConvINS1_47MainloopSm100TmaUmmaWarpSpecializedImplicitGemmILS5_0ELi8ELi2ELi1ELi2EN4cute5tupleIJNSA_1CILi1EEESD_SD_EEEEENSB_IJNSC_ILi64EEENSC_ILi128EEENSB_IJNSC_ILi32EEEEEEEEENS_10tfloat32_tESL_NSA_8TiledMMAINSA_8MMA_AtomIJNSA_17SM100_MMA_TF32_SSISL_SL_fLi64ELi128ELNSA_4UMMA5MajorE0ELSQ_0ELNSP_7ScaleInE0ELSR_0EEEEEENSA_6LayoutISE_NSB_IJNSC_ILi0EEESV_SV_EEEEENSB_IJNSA_10UnderscoreESY_SY_EEEEENS7_6detail27Sm100ImplicitGemmTileTraitsINSA_20SM90_TMA_LOAD_IM2COLENSA_14ComposedLayoutINSA_7SwizzleILi3ELi4ELi3EEENSA_18smem_ptr_flag_bitsILi32EEENSU_INSB_IJNSC_ILi8EEESI_EEENSB_IJSI_SD_EEEEEEEvEENS12_INSA_13SM90_TMA_LOADES1D_vEEEENS_8epilogue10collective18CollectiveEpilogueINS1I_23Sm100TmaWarpSpecializedILi4ELi2ELi16ELb1ELb0EEEJSK_NSB_IJNSU_ISG_SD_EENSU_ISI_SD_EEEEESL_NSB_IJNSB_IJlllEEESD_SV_EEESL_S1R_NS1I_6fusion15FusionCallbacksIS1M_NS1S_17LinearCombinationISL_fSL_fLNS_15FloatRoundStyleE2EEESK_S1P_JEEENSA_5SM1004TMEM4LOAD26SM100_TMEM_LOAD_16dp128b8xES13_S1D_NSA_17SM75_U32x4_LDSM_NENSA_21SM90_TMA_STORE_IM2COLES1D_NSA_17SM90_U32x4_STSM_NENSA_39AutoVectorizingCopyWithAssumedAlignmentILi128EEEEEEvvEEEEvNT_6ParamsE,"",@"SHT_CUDA_INFO"
	.sectionflags	@""
	.align	4


	//----- nvinfo : EIATTR_CUDA_API_VERSION
	.align		4
        /*0000*/ 	.byte	0x04, 0x37
        /*0002*/ 	.short	(.L_31 - .L_30)
.L_30:
        /*0004*/ 	.word	0x00000082


	//----- nvinfo : EIATTR_KPARAM_INFO
	.align		4
.L_31:
        /*0008*/ 	.byte	0x04, 0x17
        /*000a*/ 	.short	(.L_33 - .L_32)
.L_32:
        /*000c*/ 	.word	0x00000000
        /*0010*/ 	.short	0x0000
        /*0012*/ 	.short	0x0000
        /*0014*/ 	.byte	0x00, 0xf0, 0x01, 0x20


	//----- nvinfo : EIATTR_AT_ENTRY_FRAGMENTS
	.align		4
.L_33:
        /*0018*/ 	.byte	0x04, 0x4f
        /*001a*/ 	.short	(.L_35 - .L_34)


	//   ....[0]....
.L_34:
        /*001c*/ 	.word	0x00000006


	//----- nvinfo : EIATTR_RESERVED_SMEM_USED
	.align		4
.L_35:
        /*0020*/ 	.byte	0x01, 0x41
	.zero		2


	//----- nvinfo : EIATTR_SPARSE_MMA_MASK
	.align		4
        /*0024*/ 	.byte	0x03, 0x50
        /*0026*/ 	.short	0x0000


	//----- nvinfo : EIATTR_TCGEN05_1CTA_USED
	.align		4
        /*0028*/ 	.byte	0x01, 0x51
	.zero		2


	//----- nvinfo : EIATTR_MAXREG_COUNT
	.align		4
        /*002c*/ 	.byte	0x03, 0x1b
        /*002e*/ 	.short	0x00ff


	//----- nvinfo : EIATTR_NUM_BARRIERS
	.align		4
        /*0030*/ 	.byte	0x02, 0x4c
        /*0032*/ 	.byte	0x07
	.zero		1


	//----- nvinfo : EIATTR_EXTERNS
	.align		4
        /*0034*/ 	.byte	0x04, 0x0f
        /*0036*/ 	.short	(.L_37 - .L_36)


	//   ....[0]....
	.align		4
.L_36:
        /*0038*/ 	.word	index@(__assertfail)


	//----- nvinfo : EIATTR_MERCURY_ISA_VERSION
	.align		4
.L_37:
        /*003c*/ 	.byte	0x03, 0x5f
        /*003e*/ 	.short	0x0101


	//----- nvinfo : EIATTR_INT_WARP_WIDE_INSTR_OFFSETS
	.align		4
        /*0040*/ 	.byte	0x04, 0x31
        /*0042*/ 	.short	(.L_39 - .L_38)


	//   ....[0]....
.L_38:
        /*0044*/ 	.word	0x00003ba0


	//   ....[1]....
        /*0048*/ 	.word	0x00003bc0


	//   ....[2]....
        /*004c*/ 	.word	0x00003bf0


	//   ....[3]....
        /*0050*/ 	.word	0x000046b0


	//   ....[4]....
        /*0054*/ 	.word	0x000046d0


	//   ....[5]....
        /*0058*/ 	.word	0x000047f0


	//   ....[6]....
        /*005c*/ 	.word	0x00004810


	//   ....[7]....
        /*0060*/ 	.word	0x00004980


	//   ....[8]....
        /*0064*/ 	.word	0x000049a0


	//   ....[9]....
        /*0068*/ 	.word	0x00004bf0


	//   ....[10]....
        /*006c*/ 	.word	0x00004c00


	//----- nvinfo : EIATTR_COOP_GROUP_MASK_REGIDS
	.align		4
.L_39:
        /*0070*/ 	.byte	0x04, 0x29
        /*0072*/ 	.short	(.L_41 - .L_40)


	//   ....[0]....
.L_40:
        /*0074*/ 	.word	0xffffffff


	//   ....[1]....
        /*0078*/ 	.word	0xffffffff


	//   ....[2]....
        /*007c*/ 	.word	0xffffffff


	//   ....[3]....
        /*0080*/ 	.word	0xffffffff


	//   ....[4]....
        /*0084*/ 	.word	0xffffffff


	//   ....[5]....
        /*0088*/ 	.word	0xffffffff


	//   ....[6]....
        /*008c*/ 	.word	0xffffffff


	//   ....[7]....
        /*0090*/ 	.word	0xffffffff


	//   ....[8]....
        /*0094*/ 	.word	0xffffffff


	//   ....[9]....
        /*0098*/ 	.word	0xffffffff


	//   ....[10]....
        /*009c*/ 	.word	0xffffffff


	//   ....[11]....
        /*00a0*/ 	.word	0xffffffff


	//----- nvinfo : EIATTR_COOP_GROUP_INSTR_OFFSETS
	.align		4
.L_41:
        /*00a4*/ 	.byte	0x04, 0x28
        /*00a6*/ 	.short	(.L_43 - .L_42)


	//   ....[0]....
.L_42:
        /*00a8*/ 	.word	0x000000a0


	//   ....[1]....
        /*00ac*/ 	.word	0x000004e0


	//   ....[2]....
        /*00b0*/ 	.word	0x000006d0


	//   ....[3]....
        /*00b4*/ 	.word	0x00000870


	//   ....[4]....
        /*00b8*/ 	.word	0x00000970


	//   ....[5]....
        /*00bc*/ 	.word	0x00000ac0


	//   ....[6]....
        /*00c0*/ 	.word	0x00002160


	//   ....[7]....
        /*00c4*/ 	.word	0x00002f10


	//   ....[8]....
        /*00c8*/ 	.word	0x00003120


	//   ....[9]....
        /*00cc*/ 	.word	0x00003150


	//   ....[10]....
        /*00d0*/ 	.word	0x00003a80


	//   ....[11]....
        /*00d4*/ 	.word	0x00003cc0


	//----- nvinfo : EIATTR_VRC_CTA_INIT_COUNT
	.align		4
.L_43:
        /*00d8*/ 	.byte	0x02, 0x4a
        /*00da*/ 	.byte	0x80
	.zero		1


	//----- nvinfo : EIATTR_SYSCALL_OFFSETS
	.align		4
        /*00dc*/ 	.byte	0x04, 0x46
        /*00de*/ 	.short	(.L_45 - .L_44)


	//   ....[0]....
.L_44:
        /*00e0*/ 	.word	0x00005820


	//   ....[1]....
        /*00e4*/ 	.word	0x00005910


	//   ....[2]....
        /*00e8*/ 	.word	0x00006180


	//   ....[3]....
        /*00ec*/ 	.word	0x00006b70


	//   ....[4]....
        /*00f0*/ 	.word	0x000074f0


	//   ....[5]....
        /*00f4*/ 	.word	0x00007e40


	//----- nvinfo : EIATTR_MBARRIER_INSTR_OFFSETS
	.align		4
.L_45:
        /*00f8*/ 	.byte	0x04, 0x39
        /*00fa*/ 	.short	(.L_47 - .L_46)


	//   ....[0]....
.L_46:
        /*00fc*/ 	.word	0x000005c0
        /*0100*/ 	.word	0x000000ff
        /*0104*/ 	.word	0x00000000
        /*0108*/ 	.short	0x0100
        /*010a*/ 	.byte	0x05
	.zero		1


	//   ....[1]....
        /*010c*/ 	.word	0x000005d0
        /*0110*/ 	.word	0x000000ff
        /*0114*/ 	.word	0x00000040
        /*0118*/ 	.short	0x0100
        /*011a*/ 	.byte	0x05
	.zero		1


	//   ....[2]....
        /*011c*/ 	.word	0x000005e0
        /*0120*/ 	.word	0x000000ff
        /*0124*/ 	.word	0x00000008
        /*0128*/ 	.short	0x0100
        /*012a*/ 	.byte	0x05
	.zero		1


	//   ....[3]....
        /*012c*/ 	.word	0x000005f0
        /*0130*/ 	.word	0x000000ff
        /*0134*/ 	.word	0x00000048
        /*0138*/ 	.short	0x0100
        /*013a*/ 	.byte	0x05
	.zero		1


	//   ....[4]....
        /*013c*/ 	.word	0x00000600
        /*0140*/ 	.word	0x000000ff
        /*0144*/ 	.word	0x00000010
        /*0148*/ 	.short	0x0100
        /*014a*/ 	.byte	0x05
	.zero		1


	//   ....[5]....
        /*014c*/ 	.word	0x00000610
        /*0150*/ 	.word	0x000000ff
        /*0154*/ 	.word	0x00000050
        /*0158*/ 	.short	0x0100
        /*015a*/ 	.byte	0x05
	.zero		1


	//   ....[6]....
        /*015c*/ 	.word	0x00000620
        /*0160*/ 	.word	0x000000ff
        /*0164*/ 	.word	0x00000018
        /*0168*/ 	.short	0x0100
        /*016a*/ 	.byte	0x05
	.zero		1


	//   ....[7]....
        /*016c*/ 	.word	0x00000630
        /*0170*/ 	.word	0x000000ff
        /*0174*/ 	.word	0x00000058
        /*0178*/ 	.short	0x0100
        /*017a*/ 	.byte	0x05
	.zero		1


	//   ....[8]....
        /*017c*/ 	.word	0x00000640
        /*0180*/ 	.word	0x000000ff
        /*0184*/ 	.word	0x00000020
        /*0188*/ 	.short	0x0100
        /*018a*/ 	.byte	0x05
	.zero		1


	//   ....[9]....
        /*018c*/ 	.word	0x00000650
        /*0190*/ 	.word	0x000000ff
        /*0194*/ 	.word	0x00000060
        /*0198*/ 	.short	0x0100
        /*019a*/ 	.byte	0x05
	.zero		1


	//   ....[10]....
        /*019c*/ 	.word	0x00000660
        /*01a0*/ 	.word	0x000000ff
        /*01a4*/ 	.word	0x00000028
        /*01a8*/ 	.short	0x0100
        /*01aa*/ 	.byte	0x05
	.zero		1


	//   ....[11]....
        /*01ac*/ 	.word	0x00000670
        /*01b0*/ 	.word	0x000000ff
        /*01b4*/ 	.word	0x00000068
        /*01b8*/ 	.short	0x0100
        /*01ba*/ 	.byte	0x05
	.zero		1


	//   ....[12]....
        /*01bc*/ 	.word	0x00000680
        /*01c0*/ 	.word	0x000000ff
        /*01c4*/ 	.word	0x00000030
        /*01c8*/ 	.short	0x0100
        /*01ca*/ 	.byte	0x05
	.zero		1


	//   ....[13]....
        /*01cc*/ 	.word	0x00000690
        /*01d0*/ 	.word	0x000000ff
        /*01d4*/ 	.word	0x00000070
        /*01d8*/ 	.short	0x0100
        /*01da*/ 	.byte	0x05
	.zero		1


	//   ....[14]....
        /*01dc*/ 	.word	0x000006a0
        /*01e0*/ 	.word	0x000000ff
        /*01e4*/ 	.word	0x00000038
        /*01e8*/ 	.short	0x0100
        /*01ea*/ 	.byte	0x05
	.zero		1


	//   ....[15]....
        /*01ec*/ 	.word	0x000006b0
        /*01f0*/ 	.word	0x000000ff
        /*01f4*/ 	.word	0x00000078
        /*01f8*/ 	.short	0x0100
        /*01fa*/ 	.byte	0x05
	.zero		1


	//   ....[16]....
        /*01fc*/ 	.word	0x000007e0
        /*0200*/ 	.word	0x000000ff
        /*0204*/ 	.word	0x00000080
        /*0208*/ 	.short	0x0100
        /*020a*/ 	.byte	0x07
	.zero		1


	//   ....[17]....
        /*020c*/ 	.word	0x000007f0
        /*0210*/ 	.word	0x000000ff
        /*0214*/ 	.word	0x000000a0
        /*0218*/ 	.short	0x0100
        /*021a*/ 	.byte	0x07
	.zero		1


	//   ....[18]....
        /*021c*/ 	.word	0x00000800
        /*0220*/ 	.word	0x000000ff
        /*0224*/ 	.word	0x00000088
        /*0228*/ 	.short	0x0100
        /*022a*/ 	.byte	0x07
	.zero		1


	//   ....[19]....
        /*022c*/ 	.word	0x00000810
        /*0230*/ 	.word	0x000000ff
        /*0234*/ 	.word	0x000000a8
        /*0238*/ 	.short	0x0100
        /*023a*/ 	.byte	0x07
	.zero		1


	//   ....[20]....
        /*023c*/ 	.word	0x00000820
        /*0240*/ 	.word	0x000000ff
        /*0244*/ 	.word	0x00000090
        /*0248*/ 	.short	0x0100
        /*024a*/ 	.byte	0x07
	.zero		1


	//   ....[21]....
        /*024c*/ 	.word	0x00000830
        /*0250*/ 	.word	0x000000ff
        /*0254*/ 	.word	0x000000b0
        /*0258*/ 	.short	0x0100
        /*025a*/ 	.byte	0x07
	.zero		1


	//   ....[22]....
        /*025c*/ 	.word	0x00000840
        /*0260*/ 	.word	0x000000ff
        /*0264*/ 	.word	0x00000098
        /*0268*/ 	.short	0x0100
        /*026a*/ 	.byte	0x07
	.zero		1


	//   ....[23]....
        /*026c*/ 	.word	0x00000850
        /*0270*/ 	.word	0x000000ff
        /*0274*/ 	.word	0x000000b8
        /*0278*/ 	.short	0x0100
        /*027a*/ 	.byte	0x07
	.zero		1


	//   ....[24]....
        /*027c*/ 	.word	0x00000940
        /*0280*/ 	.word	0x000000ff
        /*0284*/ 	.word	0x000000c0
        /*0288*/ 	.short	0x0100
        /*028a*/ 	.byte	0x05
	.zero		1


	//   ....[25]....
        /*028c*/ 	.word	0x00000950
        /*0290*/ 	.word	0x000000ff
        /*0294*/ 	.word	0x000000c8
        /*0298*/ 	.short	0x0100
        /*029a*/ 	.byte	0x05
	.zero		1


	//   ....[26]....
        /*029c*/ 	.word	0x00000a90
        /*02a0*/ 	.word	0x000000ff
        /*02a4*/ 	.word	0x000000d0
        /*02a8*/ 	.short	0x0100
        /*02aa*/ 	.byte	0x05
	.zero		1


	//   ....[27]....
        /*02ac*/ 	.word	0x00000aa0
        /*02b0*/ 	.word	0x000000ff
        /*02b4*/ 	.word	0x000000d8
        /*02b8*/ 	.short	0x0100
        /*02ba*/ 	.byte	0x05
	.zero		1


	//   ....[28]....
        /*02bc*/ 	.word	0x00000bd0
        /*02c0*/ 	.word	0x000000ff
        /*02c4*/ 	.word	0x000000e0
        /*02c8*/ 	.short	0x0100
        /*02ca*/ 	.byte	0x07
	.zero		1


	//   ....[29]....
        /*02cc*/ 	.word	0x00000be0
        /*02d0*/ 	.word	0x000000ff
        /*02d4*/ 	.word	0x000000f0
        /*02d8*/ 	.short	0x0100
        /*02da*/ 	.byte	0x07
	.zero		1


	//   ....[30]....
        /*02dc*/ 	.word	0x00000bf0
        /*02e0*/ 	.word	0x000000ff
        /*02e4*/ 	.word	0x000000e8
        /*02e8*/ 	.short	0x0100
        /*02ea*/ 	.byte	0x07
	.zero		1


	//   ....[31]....
        /*02ec*/ 	.word	0x00000c00
        /*02f0*/ 	.word	0x000000ff
        /*02f4*/ 	.word	0x000000f8
        /*02f8*/ 	.short	0x0100
        /*02fa*/ 	.byte	0x07
	.zero		1


	//   ....[32]....
        /*02fc*/ 	.word	0x00001540
        /*0300*/ 	.word	0x000000ff
        /*0304*/ 	.word	0x00000040
        /*0308*/ 	.short	0x010a
        /*030a*/ 	.byte	0x04
	.zero		1


	//   ....[33]....
        /*030c*/ 	.word	0x00001800
        /*0310*/ 	.word	0x000000ff
        /*0314*/ 	.word	0x00000040
        /*0318*/ 	.short	0x010a
        /*031a*/ 	.byte	0x09
	.zero		1


	//   ....[34]....
        /*031c*/ 	.word	0x00001970
        /*0320*/ 	.word	0x000000ff
        /*0324*/ 	.word	0x00000040
        /*0328*/ 	.short	0x010a
        /*032a*/ 	.byte	0x08
	.zero		1


	//   ....[35]....
        /*032c*/ 	.word	0x00001b30
        /*0330*/ 	.word	0x000000ff
        /*0334*/ 	.word	0x000000c8
        /*0338*/ 	.short	0x0101
        /*033a*/ 	.byte	0x16
	.zero		1


	//   ....[36]....
        /*033c*/ 	.word	0x00001b60
        /*0340*/ 	.word	0x000000ff
        /*0344*/ 	.word	0x00000040
        /*0348*/ 	.short	0x010a
        /*034a*/ 	.byte	0x04
	.zero		1


	//   ....[37]....
        /*034c*/ 	.word	0x00001e00
        /*0350*/ 	.word	0x000000ff
        /*0354*/ 	.word	0x00000040
        /*0358*/ 	.short	0x010a
        /*035a*/ 	.byte	0x09
	.zero		1


	//   ....[38]....
        /*035c*/ 	.word	0x00001f70
        /*0360*/ 	.word	0x000000ff
        /*0364*/ 	.word	0x00000040
        /*0368*/ 	.short	0x010a
        /*036a*/ 	.byte	0x08
	.zero		1


	//   ....[39]....
        /*036c*/ 	.word	0x00002170
        /*0370*/ 	.word	0x000000ff
        /*0374*/ 	.word	0x000000d0
        /*0378*/ 	.short	0x010a
        /*037a*/ 	.byte	0x16
	.zero		1


	//   ....[40]....
        /*037c*/ 	.word	0x00002230
        /*0380*/ 	.word	0x000000ff
        /*0384*/ 	.word	0x00000000
        /*0388*/ 	.short	0x0101
        /*038a*/ 	.byte	0x04
	.zero		1


	//   ....[41]....
        /*038c*/ 	.word	0x00002730
        /*0390*/ 	.word	0x000000ff
        /*0394*/ 	.word	0x00000000
        /*0398*/ 	.short	0x010a
        /*039a*/ 	.byte	0x04
	.zero		1


	//   ....[42]....
        /*039c*/ 	.word	0x000027d0
        /*03a0*/ 	.word	0x000000ff
        /*03a4*/ 	.word	0x00000000
        /*03a8*/ 	.short	0x010a
        /*03aa*/ 	.byte	0x04
	.zero		1


	//   ....[43]....
        /*03ac*/ 	.word	0x00002870
        /*03b0*/ 	.word	0x000000ff
        /*03b4*/ 	.word	0x00000000
        /*03b8*/ 	.short	0x010a
        /*03ba*/ 	.byte	0x04
	.zero		1


	//   ....[44]....
        /*03bc*/ 	.word	0x00002910
        /*03c0*/ 	.word	0x000000ff
        /*03c4*/ 	.word	0x00000000
        /*03c8*/ 	.short	0x010a
        /*03ca*/ 	.byte	0x04
	.zero		1


	//   ....[45]....
        /*03cc*/ 	.word	0x000029b0
        /*03d0*/ 	.word	0x000000ff
        /*03d4*/ 	.word	0x00000000
        /*03d8*/ 	.short	0x010a
        /*03da*/ 	.byte	0x04
	.zero		1


	//   ....[46]....
        /*03dc*/ 	.word	0x00002a50
        /*03e0*/ 	.word	0x000000ff
        /*03e4*/ 	.word	0x00000000
        /*03e8*/ 	.short	0x010a
        /*03ea*/ 	.byte	0x04
	.zero		1


	//   ....[47]....
        /*03ec*/ 	.word	0x00002af0
        /*03f0*/ 	.word	0x000000ff
        /*03f4*/ 	.word	0x00000000
        /*03f8*/ 	.short	0x010a
        /*03fa*/ 	.byte	0x04
	.zero		1


	//   ....[48]....
        /*03fc*/ 	.word	0x00002ba0
        /*0400*/ 	.word	0x00000000
        /*0404*/ 	.word	0x00000000
        /*0408*/ 	.short	0x010a
        /*040a*/ 	.byte	0xff
	.zero		1


	//   ....[49]....
        /*040c*/ 	.word	0x00002cd0
        /*0410*/ 	.word	0x000000ff
        /*0414*/ 	.word	0x000000d8
        /*0418*/ 	.short	0x010a
        /*041a*/ 	.byte	0x2d
	.zero		1


	//   ....[50]....
        /*041c*/ 	.word	0x00002d70
        /*0420*/ 	.word	0x000000ff
        /*0424*/ 	.word	0x000000d0
        /*0428*/ 	.short	0x010a
        /*042a*/ 	.byte	0x2d
	.zero		1


	//   ....[51]....
        /*042c*/ 	.word	0x00002e10
        /*0430*/ 	.word	0x000000ff
        /*0434*/ 	.word	0x00000000
        /*0438*/ 	.short	0x0101
        /*043a*/ 	.byte	0x06
	.zero		1


	//   ....[52]....
        /*043c*/ 	.word	0x00002e50
        /*0440*/ 	.word	0x000000ff
        /*0444*/ 	.word	0x000000d8
        /*0448*/ 	.short	0x0106
        /*044a*/ 	.byte	0x2d
	.zero		1


	//   ....[53]....
        /*044c*/ 	.word	0x00002e90
        /*0450*/ 	.word	0x00000000
        /*0454*/ 	.word	0x000000d8
        /*0458*/ 	.short	0x010a
        /*045a*/ 	.byte	0xff
	.zero		1


	//   ....[54]....
        /*045c*/ 	.word	0x000033e0
        /*0460*/ 	.word	0x000000ff
        /*0464*/ 	.word	0x000000d0
        /*0468*/ 	.short	0x010a
        /*046a*/ 	.byte	0x06
	.zero		1


	//   ....[55]....
        /*046c*/ 	.word	0x00003490
        /*0470*/ 	.word	0x000000ff
        /*0474*/ 	.word	0x00000000
        /*0478*/ 	.short	0x0101
        /*047a*/ 	.byte	0x05
	.zero		1


	//   ....[56]....
        /*047c*/ 	.word	0x000034a0
        /*0480*/ 	.word	0x000000ff
        /*0484*/ 	.word	0x000000f0
        /*0488*/ 	.short	0x010a
        /*048a*/ 	.byte	0x08
	.zero		1


	//   ....[57]....
        /*048c*/ 	.word	0x00003520
        /*0490*/ 	.word	0x000000ff
        /*0494*/ 	.word	0x00000000
        /*0498*/ 	.short	0x010a
        /*049a*/ 	.byte	0x04
	.zero		1


	//   ....[58]....
        /*049c*/ 	.word	0x00003590
        /*04a0*/ 	.word	0x000000ff
        /*04a4*/ 	.word	0x00000000
        /*04a8*/ 	.short	0x010a
        /*04aa*/ 	.byte	0x07
	.zero		1


	//   ....[59]....
        /*04ac*/ 	.word	0x000036c0
        /*04b0*/ 	.word	0x000000ff
        /*04b4*/ 	.word	0x00000000
        /*04b8*/ 	.short	0x010a
        /*04ba*/ 	.byte	0x04
	.zero		1


	//   ....[60]....
        /*04bc*/ 	.word	0x000039d0
        /*04c0*/ 	.word	0x000000ff
        /*04c4*/ 	.word	0x00000000
        /*04c8*/ 	.short	0x010a
        /*04ca*/ 	.byte	0x05
	.zero		1


	//   ....[61]....
        /*04cc*/ 	.word	0x00003a60
        /*04d0*/ 	.word	0x000000ff
        /*04d4*/ 	.word	0x00000000
        /*04d8*/ 	.short	0x010a
        /*04da*/ 	.byte	0x07
	.zero		1


	//   ....[62]....
        /*04dc*/ 	.word	0x00003f80
        /*04e0*/ 	.word	0x000000ff
        /*04e4*/ 	.word	0x000000d0
        /*04e8*/ 	.short	0x010a
        /*04ea*/ 	.byte	0x16
	.zero		1


	//   ....[63]....
        /*04ec*/ 	.word	0x00004020
        /*04f0*/ 	.word	0x000000ff
        /*04f4*/ 	.word	0x00000000
        /*04f8*/ 	.short	0x0101
        /*04fa*/ 	.byte	0x0f
	.zero		1


	//   ....[64]....
        /*04fc*/ 	.word	0x00004340
        /*0500*/ 	.word	0x000000ff
        /*0504*/ 	.word	0x000000c8
        /*0508*/ 	.short	0x010a
        /*050a*/ 	.byte	0x16
	.zero		1


	//   ....[65]....
        /*050c*/ 	.word	0x00004520
        /*0510*/ 	.word	0x000000ff
        /*0514*/ 	.word	0x000000a0
        /*0518*/ 	.short	0x010a
        /*051a*/ 	.byte	0x16
	.zero		1


	//   ....[66]....
        /*051c*/ 	.word	0x00004790
        /*0520*/ 	.word	0x000000ff
        /*0524*/ 	.word	0x00000080
        /*0528*/ 	.short	0x010b
        /*052a*/ 	.byte	0x16
	.zero		1


	//   ....[67]....
        /*052c*/ 	.word	0x000047a0
        /*0530*/ 	.word	0x000000ff
        /*0534*/ 	.word	0x00000000
        /*0538*/ 	.short	0x0101
        /*053a*/ 	.byte	0x1f
	.zero		1


	//   ....[68]....
        /*053c*/ 	.word	0x000047c0
        /*0540*/ 	.word	0x000000ff
        /*0544*/ 	.word	0x000000a8
        /*0548*/ 	.short	0x010a
        /*054a*/ 	.byte	0x16
	.zero		1


	//   ....[69]....
        /*054c*/ 	.word	0x00004920
        /*0550*/ 	.word	0x000000ff
        /*0554*/ 	.word	0x00000088
        /*0558*/ 	.short	0x010b
        /*055a*/ 	.byte	0x16
	.zero		1


	//   ....[70]....
        /*055c*/ 	.word	0x00004930
        /*0560*/ 	.word	0x000000ff
        /*0564*/ 	.word	0x00000000
        /*0568*/ 	.short	0x0101
        /*056a*/ 	.byte	0x1e
	.zero		1


	//   ....[71]....
        /*056c*/ 	.word	0x00004940
        /*0570*/ 	.word	0x000000ff
        /*0574*/ 	.word	0x000000b0
        /*0578*/ 	.short	0x010a
        /*057a*/ 	.byte	0x16
	.zero		1


	//   ....[72]....
        /*057c*/ 	.word	0x00004ac0
        /*0580*/ 	.word	0x000000ff
        /*0584*/ 	.word	0x00000090
        /*0588*/ 	.short	0x010b
        /*058a*/ 	.byte	0x16
	.zero		1


	//   ....[73]....
        /*058c*/ 	.word	0x00004b30
        /*0590*/ 	.word	0x000000ff
        /*0594*/ 	.word	0x00000000
        /*0598*/ 	.short	0x0101
        /*059a*/ 	.byte	0x2d
	.zero		1


	//   ....[74]....
        /*059c*/ 	.word	0x00004b70
        /*05a0*/ 	.word	0x000000ff
        /*05a4*/ 	.word	0x000000b8
        /*05a8*/ 	.short	0x010a
        /*05aa*/ 	.byte	0x16
	.zero		1


	//   ....[75]....
        /*05ac*/ 	.word	0x00004d70
        /*05b0*/ 	.word	0x000000ff
        /*05b4*/ 	.word	0x00000098
        /*05b8*/ 	.short	0x010b
        /*05ba*/ 	.byte	0x16
	.zero		1


	//   ....[76]....
        /*05bc*/ 	.word	0x00004d90
        /*05c0*/ 	.word	0x000000ff
        /*05c4*/ 	.word	0x00000000
        /*05c8*/ 	.short	0x0101
        /*05ca*/ 	.byte	0x17
	.zero		1


	//   ....[77]....
        /*05cc*/ 	.word	0x00004dc0
        /*05d0*/ 	.word	0x000000ff
        /*05d4*/ 	.word	0x000000a0
        /*05d8*/ 	.short	0x010a
        /*05da*/ 	.byte	0x16
	.zero		1


	//   ....[78]....
        /*05dc*/ 	.word	0x00004de0
        /*05e0*/ 	.word	0x000000ff
        /*05e4*/ 	.word	0x000000a8
        /*05e8*/ 	.short	0x010a
        /*05ea*/ 	.byte	0x16
	.zero		1


	//   ....[79]....
        /*05ec*/ 	.word	0x00004e00
        /*05f0*/ 	.word	0x000000ff
        /*05f4*/ 	.word	0x000000b0
        /*05f8*/ 	.short	0x010a
        /*05fa*/ 	.byte	0x16
	.zero		1


	//   ....[80]....
        /*05fc*/ 	.word	0x00004e40
        /*0600*/ 	.word	0x00000000
        /*0604*/ 	.word	0x000000b8
        /*0608*/ 	.short	0x010a
        /*060a*/ 	.byte	0xff
	.zero		1


	//   ....[81]....
        /*060c*/ 	.word	0x000051e0
        /*0610*/ 	.word	0x000000ff
        /*0614*/ 	.word	0x000000d0
        /*0618*/ 	.short	0x010a
        /*061a*/ 	.byte	0x32
	.zero		1


	//   ....[82]....
        /*061c*/ 	.word	0x00005300
        /*0620*/ 	.word	0x000000ff
        /*0624*/ 	.word	0x00000000
        /*0628*/ 	.short	0x0101
        /*062a*/ 	.byte	0x04
	.zero		1


	//   ....[83]....
        /*062c*/ 	.word	0x00005db0
        /*0630*/ 	.word	0x000000ff
        /*0634*/ 	.word	0x00000080
        /*0638*/ 	.short	0x010a
        /*063a*/ 	.byte	0x32
	.zero		1


	//   ....[84]....
        /*063c*/ 	.word	0x00005e60
        /*0640*/ 	.word	0x0000006b
        /*0644*/ 	.word	0x000000e0
        /*0648*/ 	.short	0x010a
        /*064a*/ 	.byte	0xff
	.zero		1


	//   ....[85]....
        /*064c*/ 	.word	0x00005f80
        /*0650*/ 	.word	0x000000ff
        /*0654*/ 	.word	0x00000080
        /*0658*/ 	.short	0x010a
        /*065a*/ 	.byte	0x32
	.zero		1


	//   ....[86]....
        /*065c*/ 	.word	0x00006060
        /*0660*/ 	.word	0x0000006b
        /*0664*/ 	.word	0x000000e0
        /*0668*/ 	.short	0x010a
        /*066a*/ 	.byte	0xff
	.zero		1


	//   ....[87]....
        /*066c*/ 	.word	0x000068a0
        /*0670*/ 	.word	0x00000000
        /*0674*/ 	.word	0x00000000
        /*0678*/ 	.short	0x0101
        /*067a*/ 	.byte	0xff
	.zero		1


	//   ....[88]....
        /*067c*/ 	.word	0x000068b0
        /*0680*/ 	.word	0x00000003
        /*0684*/ 	.word	0x00000080
        /*0688*/ 	.short	0x010a
        /*068a*/ 	.byte	0xff
	.zero		1


	//   ....[89]....
        /*068c*/ 	.word	0x00006970
        /*0690*/ 	.word	0x00000003
        /*0694*/ 	.word	0x00000080
        /*0698*/ 	.short	0x010a
        /*069a*/ 	.byte	0xff
	.zero		1


	//   ....[90]....
        /*069c*/ 	.word	0x00007220
        /*06a0*/ 	.word	0x00000072
        /*06a4*/ 	.word	0x00000000
        /*06a8*/ 	.short	0x0101
        /*06aa*/ 	.byte	0xff
	.zero		1


	//   ....[91]....
        /*06ac*/ 	.word	0x00007240
        /*06b0*/ 	.word	0x00000071
        /*06b4*/ 	.word	0x00000080
        /*06b8*/ 	.short	0x010a
        /*06ba*/ 	.byte	0xff
	.zero		1


	//   ....[92]....
        /*06bc*/ 	.word	0x000072f0
        /*06c0*/ 	.word	0x00000071
        /*06c4*/ 	.word	0x00000080
        /*06c8*/ 	.short	0x010a
        /*06ca*/ 	.byte	0xff
	.zero		1


	//   ....[93]....
        /*06cc*/ 	.word	0x00007b80
        /*06d0*/ 	.word	0x0000002c
        /*06d4*/ 	.word	0x00000000
        /*06d8*/ 	.short	0x0101
        /*06da*/ 	.byte	0xff
	.zero		1


	//   ....[94]....
        /*06dc*/ 	.word	0x00007ba0
        /*06e0*/ 	.word	0x0000002e
        /*06e4*/ 	.word	0x00000080
        /*06e8*/ 	.short	0x010a
        /*06ea*/ 	.byte	0xff
	.zero		1


	//   ....[95]....
        /*06ec*/ 	.word	0x00007c50
        /*06f0*/ 	.word	0x0000002e
        /*06f4*/ 	.word	0x00000080
        /*06f8*/ 	.short	0x010a
        /*06fa*/ 	.byte	0xff
	.zero		1


	//   ....[96]....
        /*06fc*/ 	.word	0x00007fb0
        /*0700*/ 	.word	0x000000ff
        /*0704*/ 	.word	0x00000000
        /*0708*/ 	.short	0x0101
        /*070a*/ 	.byte	0x05
	.zero		1


	//   ....[97]....
        /*070c*/ 	.word	0x00008530
        /*0710*/ 	.word	0x00000002
        /*0714*/ 	.word	0x00000000
        /*0718*/ 	.short	0x0101
        /*071a*/ 	.byte	0xff
	.zero		1


	//   ....[98]....
        /*071c*/ 	.word	0x00008770
        /*0720*/ 	.word	0x000000ff
        /*0724*/ 	.word	0x00000000
        /*0728*/ 	.short	0x0101
        /*072a*/ 	.byte	0x04
	.zero		1


	//   ....[99]....
        /*072c*/ 	.word	0x000087a0
        /*0730*/ 	.word	0x00000002
        /*0734*/ 	.word	0x00000040
        /*0738*/ 	.short	0x010a
        /*073a*/ 	.byte	0xff
	.zero		1


	//   ....[100]....
        /*073c*/ 	.word	0x00008800
        /*0740*/ 	.word	0x00000002
        /*0744*/ 	.word	0x00000040
        /*0748*/ 	.short	0x010a
        /*074a*/ 	.byte	0xff
	.zero		1


	//   ....[101]....
        /*074c*/ 	.word	0x00008860
        /*0750*/ 	.word	0x00000002
        /*0754*/ 	.word	0x000000d0
        /*0758*/ 	.short	0x010a
        /*075a*/ 	.byte	0xff
	.zero		1


	//   ....[102]....
        /*075c*/ 	.word	0x000088c0
        /*0760*/ 	.word	0x00000000
        /*0764*/ 	.word	0x00000000
        /*0768*/ 	.short	0x010a
        /*076a*/ 	.byte	0xff
	.zero		1


	//   ....[103]....
        /*076c*/ 	.word	0x00008920
        /*0770*/ 	.word	0x00000000
        /*0774*/ 	.word	0x00000000
        /*0778*/ 	.short	0x010a
        /*077a*/ 	.byte	0xff
	.zero		1


	//   ....[104]....
        /*077c*/ 	.word	0x00008980
        /*0780*/ 	.word	0x00000000
        /*0784*/ 	.word	0x00000000
        /*0788*/ 	.short	0x010a
        /*078a*/ 	.byte	0xff
	.zero		1


	//   ....[105]....
        /*078c*/ 	.word	0x000089e0
        /*0790*/ 	.word	0x00000000
        /*0794*/ 	.word	0x00000000
        /*0798*/ 	.short	0x010a
        /*079a*/ 	.byte	0xff
	.zero		1


	//   ....[106]....
        /*079c*/ 	.word	0x00008a40
        /*07a0*/ 	.word	0x00000000
        /*07a4*/ 	.word	0x00000000
        /*07a8*/ 	.short	0x010a
        /*07aa*/ 	.byte	0xff
	.zero		1


	//   ....[107]....
        /*07ac*/ 	.word	0x00008aa0
        /*07b0*/ 	.word	0x00000000
        /*07b4*/ 	.word	0x00000000
        /*07b8*/ 	.short	0x010a
        /*07ba*/ 	.byte	0xff
	.zero		1


	//   ....[108]....
        /*07bc*/ 	.word	0x00008b00
        /*07c0*/ 	.word	0x00000000
        /*07c4*/ 	.word	0x00000000
        /*07c8*/ 	.short	0x010a
        /*07ca*/ 	.byte	0xff
	.zero		1


	//   ....[109]....
        /*07cc*/ 	.word	0x00008b60
        /*07d0*/ 	.word	0x00000004
        /*07d4*/ 	.word	0x000000d8
        /*07d8*/ 	.short	0x010a
        /*07da*/ 	.byte	0xff
	.zero		1


	//   ....[110]....
        /*07dc*/ 	.word	0x00008bc0
        /*07e0*/ 	.word	0x00000004
        /*07e4*/ 	.word	0x000000d0
        /*07e8*/ 	.short	0x010a
        /*07ea*/ 	.byte	0xff
	.zero		1


	//   ....[111]....
        /*07ec*/ 	.word	0x00008c20
        /*07f0*/ 	.word	0x00000000
        /*07f4*/ 	.word	0x000000d0
        /*07f8*/ 	.short	0x010a
        /*07fa*/ 	.byte	0xff
	.zero		1


	//   ....[112]....
        /*07fc*/ 	.word	0x00008c80
        /*0800*/ 	.word	0x00000000
        /*0804*/ 	.word	0x000000f0
        /*0808*/ 	.short	0x010a
        /*080a*/ 	.byte	0xff
	.zero		1


	//   ....[113]....
        /*080c*/ 	.word	0x00008ce0
        /*0810*/ 	.word	0x00000000
        /*0814*/ 	.word	0x00000000
        /*0818*/ 	.short	0x010a
        /*081a*/ 	.byte	0xff
	.zero		1


	//   ....[114]....
        /*081c*/ 	.word	0x00008d40
        /*0820*/ 	.word	0x00000000
        /*0824*/ 	.word	0x00000000
        /*0828*/ 	.short	0x010a
        /*082a*/ 	.byte	0xff
	.zero		1


	//   ....[115]....
        /*082c*/ 	.word	0x00008da0
        /*0830*/ 	.word	0x00000000
        /*0834*/ 	.word	0x00000000
        /*0838*/ 	.short	0x010a
        /*083a*/ 	.byte	0xff
	.zero		1


	//   ....[116]....
        /*083c*/ 	.word	0x00008e00
        /*0840*/ 	.word	0x00000000
        /*0844*/ 	.word	0x000000d0
        /*0848*/ 	.short	0x010a
        /*084a*/ 	.byte	0xff
	.zero		1


	//   ....[117]....
        /*084c*/ 	.word	0x00008e60
        /*0850*/ 	.word	0x00000000
        /*0854*/ 	.word	0x000000c8
        /*0858*/ 	.short	0x010a
        /*085a*/ 	.byte	0xff
	.zero		1


	//   ....[118]....
        /*085c*/ 	.word	0x00008ec0
        /*0860*/ 	.word	0x00000003
        /*0864*/ 	.word	0x000000a0
        /*0868*/ 	.short	0x010a
        /*086a*/ 	.byte	0xff
	.zero		1


	//   ....[119]....
        /*086c*/ 	.word	0x00008f20
        /*0870*/ 	.word	0x00000003
        /*0874*/ 	.word	0x000000a8
        /*0878*/ 	.short	0x010a
        /*087a*/ 	.byte	0xff
	.zero		1


	//   ....[120]....
        /*087c*/ 	.word	0x00008f80
        /*0880*/ 	.word	0x00000003
        /*0884*/ 	.word	0x000000b0
        /*0888*/ 	.short	0x010a
        /*088a*/ 	.byte	0xff
	.zero		1


	//   ....[121]....
        /*088c*/ 	.word	0x00008fe0
        /*0890*/ 	.word	0x00000003
        /*0894*/ 	.word	0x000000b8
        /*0898*/ 	.short	0x010a
        /*089a*/ 	.byte	0xff
	.zero		1


	//   ....[122]....
        /*089c*/ 	.word	0x00009040
        /*08a0*/ 	.word	0x00000000
        /*08a4*/ 	.word	0x000000a0
        /*08a8*/ 	.short	0x010a
        /*08aa*/ 	.byte	0xff
	.zero		1


	//   ....[123]....
        /*08ac*/ 	.word	0x000090a0
        /*08b0*/ 	.word	0x00000000
        /*08b4*/ 	.word	0x000000a8
        /*08b8*/ 	.short	0x010a
        /*08ba*/ 	.byte	0xff
	.zero		1


	//   ....[124]....
        /*08bc*/ 	.word	0x00009100
        /*08c0*/ 	.word	0x00000000
        /*08c4*/ 	.word	0x000000b0
        /*08c8*/ 	.short	0x010a
        /*08ca*/ 	.byte	0xff
	.zero		1


	//   ....[125]....
        /*08cc*/ 	.word	0x00009160
        /*08d0*/ 	.word	0x00000000
        /*08d4*/ 	.word	0x000000d0
        /*08d8*/ 	.short	0x010a
        /*08da*/ 	.byte	0xff
	.zero		1


	//   ....[126]....
        /*08dc*/ 	.word	0x000091c0
        /*08e0*/ 	.word	0x00000002
        /*08e4*/ 	.word	0x00000080
        /*08e8*/ 	.short	0x010a
        /*08ea*/ 	.byte	0xff
	.zero		1


	//   ....[127]....
        /*08ec*/ 	.word	0x00009210
        /*08f0*/ 	.word	0x0000006b
        /*08f4*/ 	.word	0x000000e0
        /*08f8*/ 	.short	0x010a
        /*08fa*/ 	.byte	0xff
	.zero		1


	//   ....[128]....
        /*08fc*/ 	.word	0x00009260
        /*0900*/ 	.word	0x00000003
        /*0904*/ 	.word	0x00000080
        /*0908*/ 	.short	0x010a
        /*090a*/ 	.byte	0xff
	.zero		1


	//   ....[129]....
        /*090c*/ 	.word	0x000092b0
        /*0910*/ 	.word	0x00000071
        /*0914*/ 	.word	0x00000080
        /*0918*/ 	.short	0x010a
        /*091a*/ 	.byte	0xff
	.zero		1


	//   ....[130]....
        /*091c*/ 	.word	0x00009300
        /*0920*/ 	.word	0x0000002e
        /*0924*/ 	.word	0x00000080
        /*0928*/ 	.short	0x010a
        /*092a*/ 	.byte	0xff
	.zero		1


	//----- nvinfo : EIATTR_NUM_MBARRIERS
	.align		4
.L_47:
        /*092c*/ 	.byte	0x03, 0x38
        /*092e*/ 	.short	0x0020


	//----- nvinfo : EIATTR_EXIT_INSTR_OFFSETS
	.align		4
        /*0930*/ 	.byte	0x04, 0x1c
        /*0932*/ 	.short	(.L_49 - .L_48)


	//   ....[0]....
.L_48:
        /*0934*/ 	.word	0x00002bd0


	//   ....[1]....
        /*0938*/ 	.word	0x00002e60


	//   ....[2]....
        /*093c*/ 	.word	0x00002ec0


	//   ....[3]....
        /*0940*/ 	.word	0x00003cd0


	//   ....[4]....
        /*0944*/ 	.word	0x00004e70


	//   ....[5]....
        /*0948*/ 	.word	0x00004eb0


	//   ....[6]....
        /*094c*/ 	.word	0x00008660


	//   ....[7]....
        /*0950*/ 	.word	0x000086e0


	//   ....[8]....
        /*0954*/ 	.word	0x00008710


	//   ....[9]....
        /*0958*/ 	.word	0x00008780


	//----- nvinfo : EIATTR_MAX_THREADS
	.align		4
.L_49:
        /*095c*/ 	.byte	0x04, 0x05
        /*095e*/ 	.short	(.L_51 - .L_50)
.L_50:
        /*0960*/ 	.word	0x00000100
        /*0964*/ 	.word	0x00000001
        /*0968*/ 	.word	0x00000001


	//----- nvinfo : EIATTR_CRS_STACK_SIZE
	.align		4
.L_51:
        /*096c*/ 	.byte	0x04, 0x1e
        /*096e*/ 	.short	(.L_53 - .L_52)
.L_52:
        /*0970*/ 	.word	0x00000000


	//----- nvinfo : EIATTR_CBANK_PARAM_SIZE
	.align		4
.L_53:
        /*0974*/ 	.byte	0x03, 0x19
        /*0976*/ 	.short	0x0800


	//----- nvinfo : EIATTR_PARAM_CBANK
	.align		4
        /*0978*/ 	.byte	0x04, 0x0a
        /*097a*/ 	.short	(.L_55 - .L_54)
	.align		4
.L_54:
        /*097c*/ 	.word	index@(.nv.constant0._ZN7cutlass13device_kernelINS_4conv6kernel13ConvUniversalINS1_16ConvProblemShapeILNS1_8OperatorE0ELi2EEENS1_10collective14CollectiveConvINS1_47MainloopSm100TmaUmmaWarpSpecializedImplicitGemmILS5_0ELi8ELi2ELi1ELi2EN4cute5tupleIJNSA_1CILi1EEESD_SD_EEEEENSB_IJNSC_ILi64EEENSC_ILi128EEENSB_IJNSC_ILi32EEEEEEEEENS_10tfloat32_tESL_NSA_8TiledMMAINSA_8MMA_AtomIJNSA_17SM100_MMA_TF32_SSISL_SL_fLi64ELi128ELNSA_4UMMA5MajorE0ELSQ_0ELNSP_7ScaleInE0ELSR_0EEEEEENSA_6LayoutISE_NSB_IJNSC_ILi0EEESV_SV_EEEEENSB_IJNSA_10UnderscoreESY_SY_EEEEENS7_6detail27Sm100ImplicitGemmTileTraitsINSA_20SM90_TMA_LOAD_IM2COLENSA_14ComposedLayoutINSA_7SwizzleILi3ELi4ELi3EEENSA_18smem_ptr_flag_bitsILi32EEENSU_INSB_IJNSC_ILi8EEESI_EEENSB_IJSI_SD_EEEEEEEvEENS12_INSA_13SM90_TMA_LOADES1D_vEEEENS_8epilogue10collective18CollectiveEpilogueINS1I_23Sm100TmaWarpSpecializedILi4ELi2ELi16ELb1ELb0EEEJSK_NSB_IJNSU_ISG_SD_EENSU_ISI_SD_EEEEESL_NSB_IJNSB_IJlllEEESD_SV_EEESL_S1R_NS1I_6fusion15FusionCallbacksIS1M_NS1S_17LinearCombinationISL_fSL_fLNS_15FloatRoundStyleE2EEESK_S1P_JEEENSA_5SM1004TMEM4LOAD26SM100_TMEM_LOAD_16dp128b8xES13_S1D_NSA_17SM75_U32x4_LDSM_NENSA_21SM90_TMA_STORE_IM2COLES1D_NSA_17SM90_U32x4_STSM_NENSA_39AutoVectorizingCopyWithAssumedAlignmentILi128EEEEEEvvEEEEvNT_6ParamsE)
        /*0980*/ 	.short	0x0380
        /*0982*/ 	.short	0x0800


	//----- nvinfo : EIATTR_SW_WAR
	.align		4
.L_55:
        /*0984*/ 	.byte	0x04, 0x36
        /*0986*/ 	.short	(.L_57 - .L_56)
.L_56:
        /*0988*/ 	.word	0x00000008
.L_57:


//--------------------- .nv.callgraph             --------------------------
	.section	.nv.callgraph,"",@"SHT_CUDA_CALLGRAPH"
	.align	4
	.sectionentsize	8
	.align		4
        /*0000*/ 	.word	0x00000000
	.align		4
        /*0004*/ 	.word	0xffffffff
	.align		4
        /*0008*/ 	.word	index@(_ZN7cutlass13device_kernelINS_4conv6kernel13ConvUniversalINS1_16ConvProblemShapeILNS1_8OperatorE0ELi2EEENS1_10collective14CollectiveConvINS1_47MainloopSm100TmaUmmaWarpSpecializedImplicitGemmILS5_0ELi8ELi2ELi1ELi2EN4cute5tupleIJNSA_1CILi1EEESD_SD_EEEEENSB_IJNSC_ILi64EEENSC_ILi128EEENSB_IJNSC_ILi32EEEEEEEEENS_10tfloat32_tESL_NSA_8TiledMMAINSA_8MMA_AtomIJNSA_17SM100_MMA_TF32_SSISL_SL_fLi64ELi128ELNSA_4UMMA5MajorE0ELSQ_0ELNSP_7ScaleInE0ELSR_0EEEEEENSA_6LayoutISE_NSB_IJNSC_ILi0EEESV_SV_EEEEENSB_IJNSA_10UnderscoreESY_SY_EEEEENS7_6detail27Sm100ImplicitGemmTileTraitsINSA_20SM90_TMA_LOAD_IM2COLENSA_14ComposedLayoutINSA_7SwizzleILi3ELi4ELi3EEENSA_18smem_ptr_flag_bitsILi32EEENSU_INSB_IJNSC_ILi8EEESI_EEENSB_IJSI_SD_EEEEEEEvEENS12_INSA_13SM90_TMA_LOADES1D_vEEEENS_8epilogue10collective18CollectiveEpilogueINS1I_23Sm100TmaWarpSpecializedILi4ELi2ELi16ELb1ELb0EEEJSK_NSB_IJNSU_ISG_SD_EENSU_ISI_SD_EEEEESL_NSB_IJNSB_IJlllEEESD_SV_EEESL_S1R_NS1I_6fusion15FusionCallbacksIS1M_NS1S_17LinearCombinationISL_fSL_fLNS_15FloatRoundStyleE2EEESK_S1P_JEEENSA_5SM1004TMEM4LOAD26SM100_TMEM_LOAD_16dp128b8xES13_S1D_NSA_17SM75_U32x4_LDSM_NENSA_21SM90_TMA_STORE_IM2COLES1D_NSA_17SM90_U32x4_STSM_NENSA_39AutoVectorizingCopyWithAssumedAlignmentILi128EEEEEEvvEEEEvNT_6ParamsE)
	.align		4
        /*000c*/ 	.word	index@(__assertfail)
	.align		4
        /*0010*/ 	.word	0x00000000
	.align		4
        /*0014*/ 	.word	0xfffffffe
	.align		4
        /*0018*/ 	.word	0x00000000
	.align		4
        /*001c*/ 	.word	0xfffffffd
	.align		4
        /*0020*/ 	.word	0x00000000
	.align		4
        /*0024*/ 	.word	0xfffffffc


//--------------------- .nv.constant4             --------------------------
	.section	.nv.constant4,"a",@progbits
	.align	8
	.align		8
.nv.constant4:
        /*0000*/ 	.dword	__assertfail
	.align		8
        /*0008*/ 	.dword	__unnamed_1
	.align		8
        /*0010*/ 	.dword	__unnamed_2
	.align		8
        /*0018*/ 	.dword	_ZN39_INTERNAL_d78152e3_4_k_cu_3ad4e9f9_31424cuda3std3__45__cpo5beginE
	.align		8
        /*0020*/ 	.dword	_ZN39_INTERNAL_d78152e3_4_k_cu_3ad4e9f9_31424cuda3std3__45__cpo3endE
	.align		8
        /*0028*/ 	.dword	_ZN39_INTERNAL_d78152e3_4_k_cu_3ad4e9f9_31424cuda3std3__45__cpo6cbeginE
	.align		8
        /*0030*/ 	.dword	_ZN39_INTERNAL_d78152e3_4_k_cu_3ad4e9f9_31424cuda3std3__45__cpo4cendE
	.align		8
        /*0038*/ 	.dword	_ZN39_INTERNAL_d78152e3_4_k_cu_3ad4e9f9_31424cuda3std3__441_GLOBAL__N__d78152e3_4_k_cu_3ad4e9f9_31426ignoreE
	.align		8
        /*0040*/ 	.dword	_ZN39_INTERNAL_d78152e3_4_k_cu_3ad4e9f9_31424cuda3std3__419piecewise_constructE
	.align		8
        /*0048*/ 	.dword	_ZN39_INTERNAL_d78152e3_4_k_cu_3ad4e9f9_31424cuda3std3__48in_placeE
	.align		8
        /*0050*/ 	.dword	_ZN39_INTERNAL_d78152e3_4_k_cu_3ad4e9f9_31424cuda3std6ranges3__45__cpo4swapE
	.align		8
        /*0058*/ 	.dword	_ZN39_INTERNAL_d78152e3_4_k_cu_3ad4e9f9_31424cuda3std6ranges3__45__cpo9iter_moveE
	.align		8
        /*0060*/ 	.dword	_ZN39_INTERNAL_d78152e3_4_k_cu_3ad4e9f9_31424cute7productE
	.align		8
        /*0068*/ 	.dword	_ZN39_INTERNAL_d78152e3_4_k_cu_3ad4e9f9_31424cute1_E
	.align		8
        /*0070*/ 	.dword	$str$27
	.align		8
        /*0078*/ 	.dword	$str$28
	.align		8
        /*0080*/ 	.dword	$str$29
	.align		8
        /*0088*/ 	.dword	$str$30


//--------------------- .text._ZN7cutlass13device_kernelINS_4conv6kernel13ConvUniversalINS1_16ConvProblemShapeILNS1_8OperatorE0ELi2EEENS1_10collective14CollectiveConvINS1_47MainloopSm100TmaUmmaWarpSpecializedImplicitGemmILS5_0ELi8ELi2ELi1ELi2EN4cute5tupleIJNSA_1CILi1EEESD_SD_EEEEENSB_IJNSC_ILi64EEENSC_ILi128EEENSB_IJNSC_ILi32EEEEEEEEENS_10tfloat32_tESL_NSA_8TiledMMAINSA_8MMA_AtomIJNSA_17SM100_MMA_TF32_SSISL_SL_fLi64ELi128ELNSA_4UMMA5MajorE0ELSQ_0ELNSP_7ScaleInE0ELSR_0EEEEEENSA_6LayoutISE_NSB_IJNSC_ILi0EEESV_SV_EEEEENSB_IJNSA_10UnderscoreESY_SY_EEEEENS7_6detail27Sm100ImplicitGemmTileTraitsINSA_20SM90_TMA_LOAD_IM2COLENSA_14ComposedLayoutINSA_7SwizzleILi3ELi4ELi3EEENSA_18smem_ptr_flag_bitsILi32EEENSU_INSB_IJNSC_ILi8EEESI_EEENSB_IJSI_SD_EEEEEEEvEENS12_INSA_13SM90_TMA_LOADES1D_vEEEENS_8epilogue10collective18CollectiveEpilogueINS1I_23Sm100TmaWarpSpecializedILi4ELi2ELi16ELb1ELb0EEEJSK_NSB_IJNSU_ISG_SD_EENSU_ISI_SD_EEEEESL_NSB_IJNSB_IJlllEEESD_SV_EEESL_S1R_NS1I_6fusion15FusionCallbacksIS1M_NS1S_17LinearCombinationISL_fSL_fLNS_15FloatRoundStyleE2EEESK_S1P_JEEENSA_5SM1004TMEM4LOAD26SM100_TMEM_LOAD_16dp128b8xES13_S1D_NSA_17SM75_U32x4_LDSM_NENSA_21SM90_TMA_STORE_IM2COLES1D_NSA_17SM90_U32x4_STSM_NENSA_39AutoVectorizingCopyWithAssumedAlignmentILi128EEEEEEvvEEEEvNT_6ParamsE --------------------------
	.section	.text._ZN7cutlass13device_kernelINS_4conv6kernel13ConvUniversalINS1_16ConvProblemShapeILNS1_8OperatorE0ELi2EEENS1_10collective14CollectiveConvINS1_47MainloopSm100TmaUmmaWarpSpecializedImplicitGemmILS5_0ELi8ELi2ELi1ELi2EN4cute5tupleIJNSA_1CILi1EEESD_SD_EEEEENSB_IJNSC_ILi64EEENSC_ILi128EEENSB_IJNSC_ILi32EEEEEEEEENS_10tfloat32_tESL_NSA_8TiledMMAINSA_8MMA_AtomIJNSA_17SM100_MMA_TF32_SSISL_SL_fLi64ELi128ELNSA_4UMMA5MajorE0ELSQ_0ELNSP_7ScaleInE0ELSR_0EEEEEENSA_6LayoutISE_NSB_IJNSC_ILi0EEESV_SV_EEEEENSB_IJNSA_10UnderscoreESY_SY_EEEEENS7_6detail27Sm100ImplicitGemmTileTraitsINSA_20SM90_TMA_LOAD_IM2COLENSA_14ComposedLayoutINSA_7SwizzleILi3ELi4ELi3EEENSA_18smem_ptr_flag_bitsILi32EEENSU_INSB_IJNSC_ILi8EEESI_EEENSB_IJSI_SD_EEEEEEEvEENS12_INSA_13SM90_TMA_LOADES1D_vEEEENS_8epilogue10collective18CollectiveEpilogueINS1I_23Sm100TmaWarpSpecializedILi4ELi2ELi16ELb1ELb0EEEJSK_NSB_IJNSU_ISG_SD_EENSU_ISI_SD_EEEEESL_NSB_IJNSB_IJlllEEESD_SV_EEESL_S1R_NS1I_6fusion15FusionCallbacksIS1M_NS1S_17LinearCombinationISL_fSL_fLNS_15FloatRoundStyleE2EEESK_S1P_JEEENSA_5SM1004TMEM4LOAD26SM100_TMEM_LOAD_16dp128b8xES13_S1D_NSA_17SM75_U32x4_LDSM_NENSA_21SM90_TMA_STORE_IM2COLES1D_NSA_17SM90_U32x4_STSM_NENSA_39AutoVectorizingCopyWithAssumedAlignmentILi128EEEEEEvvEEEEvNT_6ParamsE,"ax",@progbits
	.align	128
.text._ZN7cutlass13device_kernelINS_4conv6kernel13ConvUniversalINS1_16ConvProblemShapeILNS1_8OperatorE0ELi2EEENS1_10collective14CollectiveConvINS1_47MainloopSm100TmaUmmaWarpSpecializedImplicitGemmILS5_0ELi8ELi2ELi1ELi2EN4cute5tupleIJNSA_1CILi1EEESD_SD_EEEEENSB_IJNSC_ILi64EEENSC_ILi128EEENSB_IJNSC_ILi32EEEEEEEEENS_10tfloat32_tESL_NSA_8TiledMMAINSA_8MMA_AtomIJNSA_17SM100_MMA_TF32_SSISL_SL_fLi64ELi128ELNSA_4UMMA5MajorE0ELSQ_0ELNSP_7ScaleInE0ELSR_0EEEEEENSA_6LayoutISE_NSB_IJNSC_ILi0EEESV_SV_EEEEENSB_IJNSA_10UnderscoreESY_SY_EEEEENS7_6detail27Sm100ImplicitGemmTileTraitsINSA_20SM90_TMA_LOAD_IM2COLENSA_14ComposedLayoutINSA_7SwizzleILi3ELi4ELi3EEENSA_18smem_ptr_flag_bitsILi32EEENSU_INSB_IJNSC_ILi8EEESI_EEENSB_IJSI_SD_EEEEEEEvEENS12_INSA_13SM90_TMA_LOADES1D_vEEEENS_8epilogue10collective18CollectiveEpilogueINS1I_23Sm100TmaWarpSpecializedILi4ELi2ELi16ELb1ELb0EEEJSK_NSB_IJNSU_ISG_SD_EENSU_ISI_SD_EEEEESL_NSB_IJNSB_IJlllEEESD_SV_EEESL_S1R_NS1I_6fusion15FusionCallbacksIS1M_NS1S_17LinearCombinationISL_fSL_fLNS_15FloatRoundStyleE2EEESK_S1P_JEEENSA_5SM1004TMEM4LOAD26SM100_TMEM_LOAD_16dp128b8xES13_S1D_NSA_17SM75_U32x4_LDSM_NENSA_21SM90_TMA_STORE_IM2COLES1D_NSA_17SM90_U32x4_STSM_NENSA_39AutoVectorizingCopyWithAssumedAlignmentILi128EEEEEEvvEEEEvNT_6ParamsE:
        .type           _ZN7cutlass13device_kernelINS_4conv6kernel13ConvUniversalINS1_16ConvProblemShapeILNS1_8OperatorE0ELi2EEENS1_10collective14CollectiveConvINS1_47MainloopSm100TmaUmmaWarpSpecializedImplicitGemmILS5_0ELi8ELi2ELi1ELi2EN4cute5tupleIJNSA_1CILi1EEESD_SD_EEEEENSB_IJNSC_ILi64EEENSC_ILi128EEENSB_IJNSC_ILi32EEEEEEEEENS_10tfloat32_tESL_NSA_8TiledMMAINSA_8MMA_AtomIJNSA_17SM100_MMA_TF32_SSISL_SL_fLi64ELi128ELNSA_4UMMA5MajorE0ELSQ_0ELNSP_7ScaleInE0ELSR_0EEEEEENSA_6LayoutISE_NSB_IJNSC_ILi0EEESV_SV_EEEEENSB_IJNSA_10UnderscoreESY_SY_EEEEENS7_6detail27Sm100ImplicitGemmTileTraitsINSA_20SM90_TMA_LOAD_IM2COLENSA_14ComposedLayoutINSA_7SwizzleILi3ELi4ELi3EEENSA_18smem_ptr_flag_bitsILi32EEENSU_INSB_IJNSC_ILi8EEESI_EEENSB_IJSI_SD_EEEEEEEvEENS12_INSA_13SM90_TMA_LOADES1D_vEEEENS_8epilogue10collective18CollectiveEpilogueINS1I_23Sm100TmaWarpSpecializedILi4ELi2ELi16ELb1ELb0EEEJSK_NSB_IJNSU_ISG_SD_EENSU_ISI_SD_EEEEESL_NSB_IJNSB_IJlllEEESD_SV_EEESL_S1R_NS1I_6fusion15FusionCallbacksIS1M_NS1S_17LinearCombinationISL_fSL_fLNS_15FloatRoundStyleE2EEESK_S1P_JEEENSA_5SM1004TMEM4LOAD26SM100_TMEM_LOAD_16dp128b8xES13_S1D_NSA_17SM75_U32x4_LDSM_NENSA_21SM90_TMA_STORE_IM2COLES1D_NSA_17SM90_U32x4_STSM_NENSA_39AutoVectorizingCopyWithAssumedAlignmentILi128EEEEEEvvEEEEvNT_6ParamsE,@function
        .size           _ZN7cutlass13device_kernelINS_4conv6kernel13ConvUniversalINS1_16ConvProblemShapeILNS1_8OperatorE0ELi2EEENS1_10collective14CollectiveConvINS1_47MainloopSm100TmaUmmaWarpSpecializedImplicitGemmILS5_0ELi8ELi2ELi1ELi2EN4cute5tupleIJNSA_1CILi1EEESD_SD_EEEEENSB_IJNSC_ILi64EEENSC_ILi128EEENSB_IJNSC_ILi32EEEEEEEEENS_10tfloat32_tESL_NSA_8TiledMMAINSA_8MMA_AtomIJNSA_17SM100_MMA_TF32_SSISL_SL_fLi64ELi128ELNSA_4UMMA5MajorE0ELSQ_0ELNSP_7ScaleInE0ELSR_0EEEEEENSA_6LayoutISE_NSB_IJNSC_ILi0EEESV_SV_EEEEENSB_IJNSA_10UnderscoreESY_SY_EEEEENS7_6detail27Sm100ImplicitGemmTileTraitsINSA_20SM90_TMA_LOAD_IM2COLENSA_14ComposedLayoutINSA_7SwizzleILi3ELi4ELi3EEENSA_18smem_ptr_flag_bitsILi32EEENSU_INSB_IJNSC_ILi8EEESI_EEENSB_IJSI_SD_EEEEEEEvEENS12_INSA_13SM90_TMA_LOADES1D_vEEEENS_8epilogue10collective18CollectiveEpilogueINS1I_23Sm100TmaWarpSpecializedILi4ELi2ELi16ELb1ELb0EEEJSK_NSB_IJNSU_ISG_SD_EENSU_ISI_SD_EEEEESL_NSB_IJNSB_IJlllEEESD_SV_EEESL_S1R_NS1I_6fusion15FusionCallbacksIS1M_NS1S_17LinearCombinationISL_fSL_fLNS_15FloatRoundStyleE2EEESK_S1P_JEEENSA_5SM1004TMEM4LOAD26SM100_TMEM_LOAD_16dp128b8xES13_S1D_NSA_17SM75_U32x4_LDSM_NENSA_21SM90_TMA_STORE_IM2COLES1D_NSA_17SM90_U32x4_STSM_NENSA_39AutoVectorizingCopyWithAssumedAlignmentILi128EEEEEEvvEEEEvNT_6ParamsE,(.L_x_178 - _ZN7cutlass13device_kernelINS_4conv6kernel13ConvUniversalINS1_16ConvProblemShapeILNS1_8OperatorE0ELi2EEENS1_10collective14CollectiveConvINS1_47MainloopSm100TmaUmmaWarpSpecializedImplicitGemmILS5_0ELi8ELi2ELi1ELi2EN4cute5tupleIJNSA_1CILi1EEESD_SD_EEEEENSB_IJNSC_ILi64EEENSC_ILi128EEENSB_IJNSC_ILi32EEEEEEEEENS_10tfloat32_tESL_NSA_8TiledMMAINSA_8MMA_AtomIJNSA_17SM100_MMA_TF32_SSISL_SL_fLi64ELi128ELNSA_4UMMA5MajorE0ELSQ_0ELNSP_7ScaleInE0ELSR_0EEEEEENSA_6LayoutISE_NSB_IJNSC_ILi0EEESV_SV_EEEEENSB_IJNSA_10UnderscoreESY_SY_EEEEENS7_6detail27Sm100ImplicitGemmTileTraitsINSA_20SM90_TMA_LOAD_IM2COLENSA_14ComposedLayoutINSA_7SwizzleILi3ELi4ELi3EEENSA_18smem_ptr_flag_bitsILi32EEENSU_INSB_IJNSC_ILi8EEESI_EEENSB_IJSI_SD_EEEEEEEvEENS12_INSA_13SM90_TMA_LOADES1D_vEEEENS_8epilogue10collective18CollectiveEpilogueINS1I_23Sm100TmaWarpSpecializedILi4ELi2ELi16ELb1ELb0EEEJSK_NSB_IJNSU_ISG_SD_EENSU_ISI_SD_EEEEESL_NSB_IJNSB_IJlllEEESD_SV_EEESL_S1R_NS1I_6fusion15FusionCallbacksIS1M_NS1S_17LinearCombinationISL_fSL_fLNS_15FloatRoundStyleE2EEESK_S1P_JEEENSA_5SM1004TMEM4LOAD26SM100_TMEM_LOAD_16dp128b8xES13_S1D_NSA_17SM75_U32x4_LDSM_NENSA_21SM90_TMA_STORE_IM2COLES1D_NSA_17SM90_U32x4_STSM_NENSA_39AutoVectorizingCopyWithAssumedAlignmentILi128EEEEEEvvEEEEvNT_6ParamsE)
        .other          _ZN7cutlass13device_kernelINS_4conv6kernel13ConvUniversalINS1_16ConvProblemShapeILNS1_8OperatorE0ELi2EEENS1_10collective14CollectiveConvINS1_47MainloopSm100TmaUmmaWarpSpecializedImplicitGemmILS5_0ELi8ELi2ELi1ELi2EN4cute5tupleIJNSA_1CILi1EEESD_SD_EEEEENSB_IJNSC_ILi64EEENSC_ILi128EEENSB_IJNSC_ILi32EEEEEEEEENS_10tfloat32_tESL_NSA_8TiledMMAINSA_8MMA_AtomIJNSA_17SM100_MMA_TF32_SSISL_SL_fLi64ELi128ELNSA_4UMMA5MajorE0ELSQ_0ELNSP_7ScaleInE0ELSR_0EEEEEENSA_6LayoutISE_NSB_IJNSC_ILi0EEESV_SV_EEEEENSB_IJNSA_10UnderscoreESY_SY_EEEEENS7_6detail27Sm100ImplicitGemmTileTraitsINSA_20SM90_TMA_LOAD_IM2COLENSA_14ComposedLayoutINSA_7SwizzleILi3ELi4ELi3EEENSA_18smem_ptr_flag_bitsILi32EEENSU_INSB_IJNSC_ILi8EEESI_EEENSB_IJSI_SD_EEEEEEEvEENS12_INSA_13SM90_TMA_LOADES1D_vEEEENS_8epilogue10collective18CollectiveEpilogueINS1I_23Sm100TmaWarpSpecializedILi4ELi2ELi16ELb1ELb0EEEJSK_NSB_IJNSU_ISG_SD_EENSU_ISI_SD_EEEEESL_NSB_IJNSB_IJlllEEESD_SV_EEESL_S1R_NS1I_6fusion15FusionCallbacksIS1M_NS1S_17LinearCombinationISL_fSL_fLNS_15FloatRoundStyleE2EEESK_S1P_JEEENSA_5SM1004TMEM4LOAD26SM100_TMEM_LOAD_16dp128b8xES13_S1D_NSA_17SM75_U32x4_LDSM_NENSA_21SM90_TMA_STORE_IM2COLES1D_NSA_17SM90_U32x4_STSM_NENSA_39AutoVectorizingCopyWithAssumedAlignmentILi128EEEEEEvvEEEEvNT_6ParamsE,@"STO_CUDA_ENTRY STV_DEFAULT"
_ZN7cutlass13device_kernelINS_4conv6kernel13ConvUniversalINS1_16ConvProblemShapeILNS1_8OperatorE0ELi2EEENS1_10collective14CollectiveConvINS1_47MainloopSm100TmaUmmaWarpSpecializedImplicitGemmILS5_0ELi8ELi2ELi1ELi2EN4cute5tupleIJNSA_1CILi1EEESD_SD_EEEEENSB_IJNSC_ILi64EEENSC_ILi128EEENSB_IJNSC_ILi32EEEEEEEEENS_10tfloat32_tESL_NSA_8TiledMMAINSA_8MMA_AtomIJNSA_17SM100_MMA_TF32_SSISL_SL_fLi64ELi128ELNSA_4UMMA5MajorE0ELSQ_0ELNSP_7ScaleInE0ELSR_0EEEEEENSA_6LayoutISE_NSB_IJNSC_ILi0EEESV_SV_EEEEENSB_IJNSA_10UnderscoreESY_SY_EEEEENS7_6detail27Sm100ImplicitGemmTileTraitsINSA_20SM90_TMA_LOAD_IM2COLENSA_14ComposedLayoutINSA_7SwizzleILi3ELi4ELi3EEENSA_18smem_ptr_flag_bitsILi32EEENSU_INSB_IJNSC_ILi8EEESI_EEENSB_IJSI_SD_EEEEEEEvEENS12_INSA_13SM90_TMA_LOADES1D_vEEEENS_8epilogue10collective18CollectiveEpilogueINS1I_23Sm100TmaWarpSpecializedILi4ELi2ELi16ELb1ELb0EEEJSK_NSB_IJNSU_ISG_SD_EENSU_ISI_SD_EEEEESL_NSB_IJNSB_IJlllEEESD_SV_EEESL_S1R_NS1I_6fusion15FusionCallbacksIS1M_NS1S_17LinearCombinationISL_fSL_fLNS_15FloatRoundStyleE2EEESK_S1P_JEEENSA_5SM1004TMEM4LOAD26SM100_TMEM_LOAD_16dp128b8xES13_S1D_NSA_17SM75_U32x4_LDSM_NENSA_21SM90_TMA_STORE_IM2COLES1D_NSA_17SM90_U32x4_STSM_NENSA_39AutoVectorizingCopyWithAssumedAlignmentILi128EEEEEEvvEEEEvNT_6ParamsE:
[----:B------:R-:W1:Y:S01]  /*0000*/  LDC R1, c[0x0][0x37c] ;  /* 0x0000df00ff017b82 */ /* 0x000e620000000800 */
[----:B------:R-:W2:Y:S01]  /*0010*/  S2R R92, SR_TID.X ;  /* 0x00000000005c7919 */ /* 0x000ea20000002100 */
[----:B------:R-:W3:Y:S01]  /*0020*/  LDCU.64 UR4, c[0x0][0x890] ;  /* 0x00011200ff0477ac */ /* 0x000ee20008000a00 */
[----:B-1----:R-:W-:Y:S01]  /*0030*/  VIADD R1, R1, 0xfffffff8 ;  /* 0xfffffff801017836 */ /* 0x002fe20000000000 */
[----:B------:R-:W-:Y:S02]  /*0040*/  PRMT R79, RZ, 0x7610, R79 ;  /* 0x00007610ff4f7816 */ /* 0x000fe4000000004f */
[----:B------:R-:W-:Y:S01]  /*0050*/  ELECT P5, URZ, PT ;  /* 0x0000000000ff782f */ /* 0x000fe200038a0000 */
[----:B------:R-:W1:Y:S01]  /*0060*/  LDCU.64 UR48, c[0x0][0x358] ;  /* 0x00006b00ff3077ac */ /* 0x000e620008000a00 */
[----:B---3--:R-:W-:-:S04]  /*0070*/  UISETP.NE.U32.AND UP0, UPT, UR4, URZ, UPT ;  /* 0x000000ff0400728c */ /* 0x008fc8000bf05070 */
[----:B------:R-:W-:Y:S01]  /*0080*/  UISETP.NE.AND.EX UP0, UPT, UR5, URZ, UPT, UP0 ;  /* 0x000000ff0500728c */ /* 0x000fe2000bf05300 */
[----:B--2---:R-:W-:-:S05]  /*0090*/  SHF.R.U32.HI R93, RZ, 0x5, R92 ;  /* 0x00000005ff5d7819 */ /* 0x004fca000001165c */
[----:B------:R-:W2:Y:S02]  /*00a0*/  SHFL.IDX PT, R0, R93, RZ, 0x1f ;  /* 0x00001fff5d007589 */ /* 0x000ea400000e0000 */
[----:B--2---:R-:W-:Y:S01]  /*00b0*/  R2UR UR8, R0 ;  /* 0x00000000000872ca */ /* 0x004fe200000e0000 */
[----:B-1----:R-:W-:-:S14]  /*00c0*/  BRA.U UP0, `(.L_x_0) ;  /* 0x00000001002c7547 */ /* 0x002fdc000b800000 */
[----:B------:R-:W1:Y:S02]  /*00d0*/  LDCU.64 UR6, c[0x0][0x888] ;  /* 0x00011100ff0677ac */ /* 0x000e640008000a00 */
[----:B-1----:R-:W-:-:S04]  /*00e0*/  UISETP.NE.U32.AND UP0, UPT, UR6, URZ, UPT ;  /* 0x000000ff0600728c */ /* 0x002fc8000bf05070 */
[----:B------:R-:W-:-:S09]  /*00f0*/  UISETP.NE.AND.EX UP0, UPT, UR7, URZ, UPT, UP0 ;  /* 0x000000ff0700728c */ /* 0x000fd2000bf05300 */
[----:B------:R-:W-:Y:S05]  /*0100*/  BRA.U !UP0, `(.L_x_1) ;  /* 0x0000000108107547 */ /* 0x000fea000b800000 */
[----:B------:R-:W1:Y:S02]  /*0110*/  LDC.64 R2, c[0x0][0x888] ;  /* 0x00022200ff027b82 */ /* 0x000e640000000a00 */
[----:B-1----:R1:W5:Y:S01]  /*0120*/  LDG.E R35, desc[UR48][R2.64] ;  /* 0x0000003002237981 */ /* 0x002362000c1e1900 */
[----:B------:R-:W-:Y:S01]  /*0130*/  HFMA2 R79, -RZ, RZ, 0, 5.9604644775390625e-08 ;  /* 0x00000001ff4f7431 */ /* 0x000fe200000001ff */
[----:B------:R-:W-:Y:S05]  /*0140*/  BRA `(.L_x_0) ;  /* 0x00000000000c7947 */ /* 0x000fea0003800000 */
.L_x_1:
[----:B------:R-:W1:Y:S01]  /*0150*/  LDCU UR6, c[0x0][0x880] ;  /* 0x00011000ff0677ac */ /* 0x000e620008000800 */
[----:B------:R-:W-:Y:S01]  /*0160*/  HFMA2 R79, -RZ, RZ, 0, 5.9604644775390625e-08 ;  /* 0x00000001ff4f7431 */ /* 0x000fe200000001ff */
[----:B-1----:R-:W-:-:S07]  /*0170*/  MOV R35, UR6 ;  /* 0x0000000600237c02 */ /* 0x002fce0008000f00 */
.L_x_0:
[----:B------:R-:W2:Y:S02]  /*0180*/  LDCU.64 UR6, c[0x0][0x8b0] ;  /* 0x00011600ff0677ac */ /* 0x000ea40008000a00 */
[----:B--2---:R-:W-:-:S04]  /*0190*/  UISETP.NE.U32.AND UP0, UPT, UR6, URZ, UPT ;  /* 0x000000ff0600728c */ /* 0x004fc8000bf05070 */
[----:B------:R-:W-:-:S09]  /*01a0*/  UISETP.NE.AND.EX UP0, UPT, UR7, URZ, UPT, UP0 ;  /* 0x000000ff0700728c */ /* 0x000fd2000bf05300 */
[----:B------:R-:W-:Y:S05]  /*01b0*/  BRA.U UP0, `(.L_x_2) ;  /* 0x0000000100247547 */ /* 0x000fea000b800000 */
[----:B------:R-:W2:Y:S02]  /*01c0*/  LDCU.64 UR6, c[0x0][0x8a8] ;  /* 0x00011500ff0677ac */ /* 0x000ea40008000a00 */
[----:B--2---:R-:W-:-:S04]  /*01d0*/  UISETP.NE.U32.AND UP0, UPT, UR6, URZ, UPT ;  /* 0x000000ff0600728c */ /* 0x004fc8000bf05070 */
[----:B------:R-:W-:-:S09]  /*01e0*/  UISETP.NE.AND.EX UP0, UPT, UR7, URZ, UPT, UP0 ;  /* 0x000000ff0700728c */ /* 0x000fd2000bf05300 */
[----:B------:R-:W-:Y:S05]  /*01f0*/  BRA.U !UP0, `(.L_x_3) ;  /* 0x00000001080c7547 */ /* 0x000fea000b800000 */
[----:B-1----:R-:W1:Y:S02]  /*0200*/  LDC.64 R2, c[0x0][0x8a8] ;  /* 0x00022a00ff027b82 */ /* 0x002e640000000a00 */
[----:B-1----:R2:W5:Y:S01]  /*0210*/  LDG.E R33, desc[UR48][R2.64] ;  /* 0x0000003002217981 */ /* 0x002562000c1e1900 */
[----:B------:R-:W-:Y:S05]  /*0220*/  BRA `(.L_x_2) ;  /* 0x0000000000087947 */ /* 0x000fea0003800000 */
.L_x_3:
[----:B------:R-:W2:Y:S02]  /*0230*/  LDCU UR6, c[0x0][0x8a0] ;  /* 0x00011400ff0677ac */ /* 0x000ea40008000800 */
[----:B--2---:R-:W-:Y:S02]  /*0240*/  MOV R33, UR6 ;  /* 0x0000000600217c02 */ /* 0x004fe40008000f00 */
.L_x_2:
[----:B------:R-:W-:Y:S01]  /*0250*/  IMAD.U32 R0, RZ, RZ, UR8 ;  /* 0x00000008ff007e24 */ /* 0x000fe2000f8e00ff */
[----:B------:R-:W-:Y:S04]  /*0260*/  BSSY.RECONVERGENT B0, `(.L_x_4) ;  /* 0x000000c000007945 */ /* 0x000fe80003800200 */
[C---:B------:R-:W-:Y:S02]  /*0270*/  ISETP.NE.OR P1, PT, R0.reuse, 0x1, !P5 ;  /* 0x000000010000780c */ /* 0x040fe40006f25670 */
[----:B------:R-:W-:-:S11]  /*0280*/  ISETP.NE.OR P0, PT, R0, 0x3, !P5 ;  /* 0x000000030000780c */ /* 0x000fd60006f05670 */
[----:B------:R-:W-:Y:S05]  /*0290*/  @P1 BRA `(.L_x_5) ;  /* 0x0000000000201947 */ /* 0x000fea0003800000 */
[----:B------:R-:W3:Y:S02]  /*02a0*/  LDCU.64 UR6, c[0x0][0x348] ;  /* 0x00006900ff0677ac */ /* 0x000ee40008000a00 */
[----:B---3--:R-:W-:Y:S02]  /*02b0*/  UIADD3 UR10, UP1, UPT, UR6, 0x80, URZ ;  /* 0x00000080060a7890 */ /* 0x008fe4000ff3e0ff */
[----:B------:R-:W-:Y:S02]  /*02c0*/  UIADD3 UR6, UP0, UPT, UR6, 0x180, URZ ;  /* 0x0000018006067890 */ /* 0x000fe4000ff1e0ff */
[----:B------:R-:W-:Y:S02]  /*02d0*/  UIADD3.X UR11, UPT, UPT, URZ, UR7, URZ, UP1, !UPT ;  /* 0x00000007ff0b7290 */ /* 0x000fe40008ffe4ff */
[----:B------:R-:W-:-:S07]  /*02e0*/  UIADD3.X UR7, UPT, UPT, URZ, UR7, URZ, UP0, !UPT ;  /* 0x00000007ff077290 */ /* 0x000fce00087fe4ff */
[----:B------:R3:W-:Y:S02]  /*02f0*/  UTMACCTL.PF [UR10] ;  /* 0x000000000a0079b9 */ /* 0x0007e40008040000 */
[----:B------:R3:W-:Y:S02]  /*0300*/  UTMACCTL.PF [UR6] ;  /* 0x00000000060079b9 */ /* 0x0007e40008040000 */
[----:B---3--:R-:W-:Y:S01]  /*0310*/  NOP ;  /* 0x0000000000007918 */ /* 0x008fe20000000000 */
.L_x_5:
[----:B------:R-:W-:Y:S05]  /*0320*/  BSYNC.RECONVERGENT B0 ;  /* 0x0000000000007941 */ /* 0x000fea0003800200 */
.L_x_4:
[----:B------:R-:W-:Y:S04]  /*0330*/  BSSY.RECONVERGENT B0, `(.L_x_6) ;  /* 0x000000a000007945 */ /* 0x000fe80003800200 */
        /* <DEDUP_REMOVED lines=9> */
.L_x_7:
[----:B------:R-:W-:Y:S05]  /*03d0*/  BSYNC.RECONVERGENT B0 ;  /* 0x0000000000007941 */ /* 0x000fea0003800200 */
.L_x_6:
[----:B------:R-:W3:Y:S01]  /*03e0*/  LDCU.64 UR6, c[0x0][0x888] ;  /* 0x00011100ff0677ac */ /* 0x000ee20008000a00 */
[----:B------:R-:W-:Y:S02]  /*03f0*/  UISETP.EQ.U32.AND UP1, UPT, UR4, URZ, UPT ;  /* 0x000000ff0400728c */ /* 0x000fe4000bf22070 */
[----:B------:R-:W-:Y:S02]  /*0400*/  UPLOP3.LUT UP2, UPT, UPT, UPT, UPT, 0x80, 0x8 ;  /* 0x000000000008789c */ /* 0x000fe40003f4f070 */
[----:B---3--:R-:W-:-:S04]  /*0410*/  UISETP.NE.U32.AND UP0, UPT, UR6, URZ, UPT ;  /* 0x000000ff0600728c */ /* 0x008fc8000bf05070 */
[----:B------:R-:W-:-:S04]  /*0420*/  UISETP.NE.AND.EX UP0, UPT, UR7, URZ, UPT, UP0 ;  /* 0x000000ff0700728c */ /* 0x000fc8000bf05300 */
[----:B------:R-:W-:-:S04]  /*0430*/  UISETP.EQ.OR.EX UP3, UPT, UR5, URZ, !UP0, UP1 ;  /* 0x000000ff0500728c */ /* 0x000fc8000c762710 */
[----:B------:R-:W-:-:S05]  /*0440*/  UP2UR UR53, UPR, URZ, 0x8 ;  /* 0x00000008ff357883 */ /* 0x000fca0008000000 */
[----:B------:R-:W-:Y:S07]  /*0450*/  BRA.U !UP3, `(.L_x_8) ;  /* 0x000000010b207547 */ /* 0x000fee000b800000 */
[----:B------:R-:W-:Y:S01]  /*0460*/  UISETP.NE.U32.AND UP2, UPT, UR4, URZ, UPT ;  /* 0x000000ff0400728c */ /* 0x000fe2000bf45070 */
[----:B-----5:R-:W-:Y:S01]  /*0470*/  FSETP.NEU.AND P0, PT, R35, RZ, PT ;  /* 0x000000ff2300720b */ /* 0x020fe20003f0d000 */
[----:B------:R-:W-:Y:S02]  /*0480*/  USEL UR4, URZ, 0xffffffff, UP0 ;  /* 0xffffffffff047887 */ /* 0x000fe40008000000 */
[----:B------:R-:W-:-:S10]  /*0490*/  UISETP.NE.AND.EX UP2, UPT, UR5, URZ, UPT, UP2 ;  /* 0x000000ff0500728c */ /* 0x000fd4000bf45320 */
[----:B------:R-:W-:Y:S01]  /*04a0*/  VOTEU.ANY UP1, P0 ;  /* 0x0000000000ff7886 */ /* 0x000fe20000020100 */
[----:B------:R-:W-:-:S04]  /*04b0*/  @!UP2 USEL UR4, URZ, 0xffffffff, UP1 ;  /* 0xffffffffff04a887 */ /* 0x000fc80008800000 */
[----:B------:R-:W-:-:S04]  /*04c0*/  ULOP3.LUT UR4, UR4, 0x1, URZ, 0xc0, !UPT ;  /* 0x0000000104047892 */ /* 0x000fc8000f8ec0ff */
[----:B------:R-:W-:-:S11]  /*04d0*/  UISETP.NE.U32.AND UP2, UPT, UR4, 0x1, UPT ;  /* 0x000000010400788c */ /* 0x000fd6000bf45070 */
.L_x_8:
[----:B-12---:R-:W1:Y:S01]  /*04e0*/  SHFL.IDX PT, R2, R93, RZ, 0x1f ;  /* 0x00001fff5d027589 */ /* 0x006e6200000e0000 */
[----:B------:R-:W-:-:S04]  /*04f0*/  UISETP.NE.AND UP1, UPT, UR8, 0x2, UPT ;  /* 0x000000020800788c */ /* 0x000fc8000bf25270 */
[----:B------:R-:W-:Y:S01]  /*0500*/  USEL UR6, URZ, 0x1, UP1 ;  /* 0x00000001ff067887 */ /* 0x000fe20008800000 */
[----:B-1----:R-:W-:-:S13]  /*0510*/  ISETP.NE.AND P0, PT, R2, RZ, PT ;  /* 0x000000ff0200720c */ /* 0x002fda0003f05270 */
[----:B------:R-:W-:Y:S05]  /*0520*/  @P0 BRA `(.L_x_9) ;  /* 0x0000000000680947 */ /* 0x000fea0003800000 */
[----:B------:R-:W1:Y:S01]  /*0530*/  S2UR UR5, SR_CgaCtaId ;  /* 0x00000000000579c3 */ /* 0x000e620000008800 */
[----:B------:R-:W-:Y:S01]  /*0540*/  UMOV UR7, 0x400 ;  /* 0x0000040000077882 */ /* 0x000fe20000000000 */
[----:B------:R-:W-:Y:S01]  /*0550*/  UMOV UR4, 0x1 ;  /* 0x0000000100047882 */ /* 0x000fe20000000000 */
[----:B------:R-:W-:Y:S01]  /*0560*/  ELECT P0, URZ, PT ;  /* 0x0000000000ff782f */ /* 0x000fe20003800000 */
[----:B------:R-:W-:-:S04]  /*0570*/  UIADD3 UR10, UPT, UPT, -UR4, 0x100000, URZ ;  /* 0x00100000040a7890 */ /* 0x000fc8000fffe1ff */
[----:B------:R-:W-:Y:S02]  /*0580*/  USHF.L.U32 UR11, UR10, 0xb, URZ ;  /* 0x0000000b0a0b7899 */ /* 0x000fe400080006ff */
[----:B------:R-:W-:Y:S02]  /*0590*/  USHF.L.U32 UR10, UR10, 0x1, URZ ;  /* 0x000000010a0a7899 */ /* 0x000fe400080006ff */
[----:B-1----:R-:W-:Y:S01]  /*05a0*/  ULEA UR5, UR5, UR7, 0x18 ;  /* 0x0000000705057291 */ /* 0x002fe2000f8ec0ff */
[----:B------:R-:W1:Y:S11]  /*05b0*/  FENCE.VIEW.ASYNC.S ;  /* 0x00000000000073c6 */ /* 0x000e760000000000 */
[----:B-1----:R1:W2:Y:S01]  /*05c0*/  SYNCS.EXCH.64 URZ, [UR5], UR10 ;  /* 0x0000000a05ff75b2 */ /* 0x0022a20008000100 */
[----:B------:R1:W3:Y:S01]  /*05d0*/  SYNCS.EXCH.64 URZ, [UR5+0x40], UR10 ;  /* 0x0000400a05ff75b2 */ /* 0x0002e20008000100 */
[----:B------:R1:W4:Y:S01]  /*05e0*/  SYNCS.EXCH.64 URZ, [UR5+0x8], UR10 ;  /* 0x0000080a05ff75b2 */ /* 0x0003220008000100 */
[----:B------:R1:W1:Y:S01]  /*05f0*/  SYNCS.EXCH.64 URZ, [UR5+0x48], UR10 ;  /* 0x0000480a05ff75b2 */ /* 0x0002620008000100 */
        /* <DEDUP_REMOVED lines=12> */
[----:B------:R-:W-:Y:S01]  /*06c0*/  NOP ;  /* 0x0000000000007918 */ /* 0x000fe20000000000 */
.L_x_9:
[----:B------:R-:W2:Y:S01]  /*06d0*/  SHFL.IDX PT, R2, R93, RZ, 0x1f ;  /* 0x00001fff5d027589 */ /* 0x000ea200000e0000 */
[----:B------:R-:W-:Y:S01]  /*06e0*/  NOP ;  /* 0x0000000000007918 */ /* 0x000fe20000000000 */
[----:B--2---:R-:W-:-:S13]  /*06f0*/  ISETP.NE.AND P0, PT, R2, 0x1, PT ;  /* 0x000000010200780c */ /* 0x004fda0003f05270 */
[----:B------:R-:W-:Y:S05]  /*0700*/  @P0 BRA `(.L_x_10) ;  /* 0x0000000000580947 */ /* 0x000fea0003800000 */
[----:B------:R-:W2:Y:S01]  /*0710*/  S2UR UR7, SR_CgaCtaId ;  /* 0x00000000000779c3 */ /* 0x000ea20000008800 */
[----:B------:R-:W-:Y:S01]  /*0720*/  UMOV UR9, 0x400 ;  /* 0x0000040000097882 */ /* 0x000fe20000000000 */
[----:B-1----:R-:W-:Y:S01]  /*0730*/  UMOV UR5, 0x20 ;  /* 0x0000002000057882 */ /* 0x002fe20000000000 */
[----:B------:R-:W-:Y:S01]  /*0740*/  UMOV UR4, 0x80 ;  /* 0x0000008000047882 */ /* 0x000fe20000000000 */
[----:B------:R-:W-:-:S04]  /*0750*/  UIADD3 UR10, UPT, UPT, -UR5, 0x100000, URZ ;  /* 0x00100000050a7890 */ /* 0x000fc8000fffe1ff */
[----:B------:R-:W-:Y:S02]  /*0760*/  USHF.L.U32 UR11, UR10, 0xb, URZ ;  /* 0x0000000b0a0b7899 */ /* 0x000fe400080006ff */
[----:B------:R-:W-:Y:S02]  /*0770*/  USHF.L.U32 UR10, UR10, 0x1, URZ ;  /* 0x000000010a0a7899 */ /* 0x000fe400080006ff */
[----:B------:R-:W-:-:S04]  /*0780*/  UIADD3 UR4, UPT, UPT, -UR4, 0x100000, URZ ;  /* 0x0010000004047890 */ /* 0x000fc8000fffe1ff */
[----:B------:R-:W-:Y:S02]  /*0790*/  USHF.L.U32 UR5, UR4, 0xb, URZ ;  /* 0x0000000b04057899 */ /* 0x000fe400080006ff */
[----:B------:R-:W-:Y:S01]  /*07a0*/  USHF.L.U32 UR4, UR4, 0x1, URZ ;  /* 0x0000000104047899 */ /* 0x000fe200080006ff */
[----:B------:R-:W-:Y:S01]  /*07b0*/  ELECT P0, URZ, PT ;  /* 0x0000000000ff782f */ /* 0x000fe20003800000 */
[----:B--2---:R-:W-:Y:S01]  /*07c0*/  ULEA UR7, UR7, UR9, 0x18 ;  /* 0x0000000907077291 */ /* 0x004fe2000f8ec0ff */
[----:B------:R-:W1:Y:S11]  /*07d0*/  FENCE.VIEW.ASYNC.S ;  /* 0x00000000000073c6 */ /* 0x000e760000000000 */
[----:B-1----:R2:W1:Y:S01]  /*07e0*/  SYNCS.EXCH.64 URZ, [UR7+0x80], UR10 ;  /* 0x0000800a07ff75b2 */ /* 0x0024620008000100 */
[----:B------:R2:W1:Y:S01]  /*07f0*/  SYNCS.EXCH.64 URZ, [UR7+0xa0], UR4 ;  /* 0x0000a00407ff75b2 */ /* 0x0004620008000100 */
[----:B------:R2:W1:Y:S01]  /*0800*/  SYNCS.EXCH.64 URZ, [UR7+0x88], UR10 ;  /* 0x0000880a07ff75b2 */ /* 0x0004620008000100 */
[----:B------:R2:W1:Y:S01]  /*0810*/  SYNCS.EXCH.64 URZ, [UR7+0xa8], UR4 ;  /* 0x0000a80407ff75b2 */ /* 0x0004620008000100 */
[----:B------:R2:W1:Y:S01]  /*0820*/  SYNCS.EXCH.64 URZ, [UR7+0x90], UR10 ;  /* 0x0000900a07ff75b2 */ /* 0x0004620008000100 */
[----:B------:R2:W1:Y:S01]  /*0830*/  SYNCS.EXCH.64 URZ, [UR7+0xb0], UR4 ;  /* 0x0000b00407ff75b2 */ /* 0x0004620008000100 */
[----:B------:R2:W1:Y:S01]  /*0840*/  SYNCS.EXCH.64 URZ, [UR7+0x98], UR10 ;  /* 0x0000980a07ff75b2 */ /* 0x0004620008000100 */
[----:B------:R2:W1:Y:S02]  /*0850*/  SYNCS.EXCH.64 URZ, [UR7+0xb8], UR4 ;  /* 0x0000b80407ff75b2 */ /* 0x0004640008000100 */
[----:B--2---:R-:W-:Y:S01]  /*0860*/  NOP ;  /* 0x0000000000007918 */ /* 0x004fe20000000000 */
.L_x_10:
[----:B------:R-:W2:Y:S01]  /*0870*/  SHFL.IDX PT, R2, R93, RZ, 0x1f ;  /* 0x00001fff5d027589 */ /* 0x000ea200000e0000 */
[----:B------:R-:W-:Y:S01]  /*0880*/  NOP ;  /* 0x0000000000007918 */ /* 0x000fe20000000000 */
[----:B--2---:R-:W-:-:S13]  /*0890*/  ISETP.NE.AND P0, PT, R2, 0x3, PT ;  /* 0x000000030200780c */ /* 0x004fda0003f05270 */
[----:B------:R-:W-:Y:S05]  /*08a0*/  @P0 BRA `(.L_x_11) ;  /* 0x0000000000300947 */ /* 0x000fea0003800000 */
[----:B-1----:R-:W1:Y:S01]  /*08b0*/  S2UR UR5, SR_CgaCtaId ;  /* 0x00000000000579c3 */ /* 0x002e620000008800 */
        /* <DEDUP_REMOVED lines=8> */
[----:B-1----:R2:W1:Y:S01]  /*0940*/  SYNCS.EXCH.64 URZ, [UR5+0xc0], UR10 ;  /* 0x0000c00a05ff75b2 */ /* 0x0024620008000100 */
[----:B------:R2:W1:Y:S02]  /*0950*/  SYNCS.EXCH.64 URZ, [UR5+0xc8], UR10 ;  /* 0x0000c80a05ff75b2 */ /* 0x0004640008000100 */
[----:B--2---:R-:W-:Y:S01]  /*0960*/  NOP ;  /* 0x0000000000007918 */ /* 0x004fe20000000000 */
.L_x_11:
[----:B------:R-:W2:Y:S01]  /*0970*/  SHFL.IDX PT, R2, R93, RZ, 0x1f ;  /* 0x00001fff5d027589 */ /* 0x000ea200000e0000 */
[----:B------:R-:W-:Y:S01]  /*0980*/  NOP ;  /* 0x0000000000007918 */ /* 0x000fe20000000000 */
[----:B--2---:R-:W-:-:S13]  /*0990*/  ISETP.NE.AND P0, PT, R2, 0x4, PT ;  /* 0x000000040200780c */ /* 0x004fda0003f05270 */
[----:B------:R-:W-:Y:S05]  /*09a0*/  @P0 BRA `(.L_x_12) ;  /* 0x0000000000440947 */ /* 0x000fea0003800000 */
[----:B-1----:R-:W1:Y:S01]  /*09b0*/  S2UR UR5, SR_CgaCtaId ;  /* 0x00000000000579c3 */ /* 0x002e620000008800 */
[----:B------:R-:W-:Y:S01]  /*09c0*/  UMOV UR9, 0x100 ;  /* 0x0000010000097882 */ /* 0x000fe20000000000 */
[----:B------:R-:W-:Y:S01]  /*09d0*/  UMOV UR7, 0x400 ;  /* 0x0000040000077882 */ /* 0x000fe20000000000 */
[----:B------:R-:W-:Y:S01]  /*09e0*/  USEL UR9, UR9, 0xe0, UP2 ;  /* 0x000000e009097887 */ /* 0x000fe20009000000 */
[----:B------:R-:W-:Y:S01]  /*09f0*/  UMOV UR4, 0x1 ;  /* 0x0000000100047882 */ /* 0x000fe20000000000 */
[----:B------:R-:W-:Y:S01]  /*0a00*/  ELECT P0, URZ, PT ;  /* 0x0000000000ff782f */ /* 0x000fe20003800000 */
[----:B------:R-:W-:-:S04]  /*0a10*/  UIADD3 UR10, UPT, UPT, -UR4, 0x100000, URZ ;  /* 0x00100000040a7890 */ /* 0x000fc8000fffe1ff */
[----:B------:R-:W-:Y:S02]  /*0a20*/  USHF.L.U32 UR11, UR10, 0xb, URZ ;  /* 0x0000000b0a0b7899 */ /* 0x000fe400080006ff */
[----:B------:R-:W-:Y:S02]  /*0a30*/  USHF.L.U32 UR10, UR10, 0x1, URZ ;  /* 0x000000010a0a7899 */ /* 0x000fe400080006ff */
        /* <DEDUP_REMOVED lines=8> */
.L_x_12:
        /* <DEDUP_REMOVED lines=20> */
[----:B------:R2:W1:Y:S02]  /*0c00*/  SYNCS.EXCH.64 URZ, [UR7+0xf8], UR4 ;  /* 0x0000f80407ff75b2 */ /* 0x0004640008000100 */
[----:B--2---:R-:W-:Y:S01]  /*0c10*/  NOP ;  /* 0x0000000000007918 */ /* 0x004fe20000000000 */
.L_x_13:
[----:B-1----:R-:W1:Y:S01]  /*0c20*/  S2UR UR5, SR_CTAID.X ;  /* 0x00000000000579c3 */ /* 0x002e620000002500 */
[----:B------:R-:W-:-:S05]  /*0c30*/  CS2R.32 R84, SR_CgaSize ;  /* 0x0000000000547805 */ /* 0x000fca0000008a00 */
[----:B------:R-:W-:-:S05]  /*0c40*/  IMAD R84, R84, -0xa0, RZ ;  /* 0xffffff6054547824 */ /* 0x000fca00078e02ff */
[----:B------:R-:W-:-:S14]  /*0c50*/  R2UR UR9, R84 ;  /* 0x00000000540972ca */ /* 0x000fdc00000e0000 */
[----:B------:R-:W2:Y:S01]  /*0c60*/  LDCU UR9, c[0x0][UR9+0x2b0] ;  /* 0x00005600090977ac */ /* 0x000ea20008000800 */
[----:B------:R-:W-:Y:S01]  /*0c70*/  NOP ;  /* 0x0000000000007918 */ /* 0x000fe20000000000 */
[----:B------:R-:W-:-:S05]  /*0c80*/  CS2R.32 R84, SR_CgaSize ;  /* 0x0000000000547805 */ /* 0x000fca0000008a00 */
[----:B------:R-:W-:-:S05]  /*0c90*/  IMAD R84, R84, -0xa0, RZ ;  /* 0xffffff6054547824 */ /* 0x000fca00078e02ff */
[----:B------:R-:W-:-:S14]  /*0ca0*/  R2UR UR7, R84 ;  /* 0x00000000540772ca */ /* 0x000fdc00000e0000 */
[----:B------:R-:W3:Y:S01]  /*0cb0*/  LDCU UR7, c[0x0][UR7+0x2b4] ;  /* 0x00005680070777ac */ /* 0x000ee20008000800 */
[----:B------:R-:W4:Y:S08]  /*0cc0*/  S2UR UR4, SR_CTAID.Y ;  /* 0x00000000000479c3 */ /* 0x000f300000002600 */
[----:B------:R-:W3:Y:S01]  /*0cd0*/  LDC R9, c[0x0][0xb24] ;  /* 0x0002c900ff097b82 */ /* 0x000ee20000000800 */
[----:B-1----:R-:W-:-:S02]  /*0ce0*/  I2FP.F32.U32 R4, UR5 ;  /* 0x0000000500047c45 */ /* 0x002fc40008201000 */
[----:B------:R-:W-:-:S05]  /*0cf0*/  CS2R.32 R5, SR_CgaSize ;  /* 0x0000000000057805 */ /* 0x000fca0000008a00 */
[----:B------:R-:W-:-:S06]  /*0d00*/  IMAD R5, R5, -0xa0, RZ ;  /* 0xffffff6005057824 */ /* 0x000fcc00078e02ff */
[----:B------:R-:W1:Y:S01]  /*0d10*/  LDC R5, c[0x0][R5+0x2a0] ;  /* 0x0000a80005057b82 */ /* 0x000e620000000800 */
[----:B------:R-:W-:Y:S01]  /*0d20*/  MOV R19, UR5 ;  /* 0x0000000500137c02 */ /* 0x000fe20008000f00 */
[----:B--2---:R-:W-:Y:S01]  /*0d30*/  FMUL R4, R4, UR9 ;  /* 0x0000000904047c20 */ /* 0x004fe20008400000 */
[----:B----4-:R-:W-:Y:S02]  /*0d40*/  I2FP.F32.U32 R2, UR4 ;  /* 0x0000000400027c45 */ /* 0x010fe40008201000 */
[----:B------:R-:W-:-:S05]  /*0d50*/  CS2R.32 R3, SR_CgaSize ;  /* 0x0000000000037805 */ /* 0x000fca0000008a00 */
[----:B------:R-:W-:-:S06]  /*0d60*/  IMAD R3, R3, -0xa0, RZ ;  /* 0xffffff6003037824 */ /* 0x000fcc00078e02ff */
[----:B------:R-:W2:Y:S01]  /*0d70*/  LDC R3, c[0x0][R3+0x2a4] ;  /* 0x0000a90003037b82 */ /* 0x000ea20000000800 */
[----:B------:R-:W4:Y:S01]  /*0d80*/  F2I.U32.TRUNC.NTZ R84, R4 ;  /* 0x0000000400547305 */ /* 0x000f22000020f000 */
[----:B------:R-:W-:Y:S01]  /*0d90*/  MOV R16, UR4 ;  /* 0x0000000400107c02 */ /* 0x000fe20008000f00 */
[----:B---3--:R-:W-:-:S05]  /*0da0*/  FMUL R2, R2, UR7 ;  /* 0x0000000702027c20 */ /* 0x008fca0008400000 */
[----:B------:R-:W-:Y:S01]  /*0db0*/  BAR.SYNC.DEFER_BLOCKING 0x0 ;  /* 0x0000000000007b1d */ /* 0x000fe20000010000 */
[----:B------:R-:W-:-:S05]  /*0dc0*/  ISETP.GE.AND P0, PT, R9, 0x1, PT ;  /* 0x000000010900780c */ /* 0x000fca0003f06270 */
[----:B------:R-:W3:Y:S02]  /*0dd0*/  F2I.U32.TRUNC.NTZ R78, R2 ;  /* 0x00000002004e7305 */ /* 0x000ee4000020f000 */
[----:B------:R-:W2:Y:S01]  /*0de0*/  S2UR UR57, SR_CTAID.Z ;  /* 0x00000000003979c3 */ /* 0x000ea20000002700 */
[----:B----4-:R-:W-:-:S05]  /*0df0*/  IADD3 R84, PT, PT, -R84, RZ, RZ ;  /* 0x000000ff54547210 */ /* 0x010fca0007ffe1ff */
[----:B-1----:R-:W-:Y:S01]  /*0e00*/  IMAD R84, R5, R84, UR5 ;  /* 0x0000000505547e24 */ /* 0x002fe2000f8e0254 */
[----:B---3--:R-:W-:-:S05]  /*0e10*/  IADD3 R78, PT, PT, -R78, RZ, RZ ;  /* 0x000000ff4e4e7210 */ /* 0x008fca0007ffe1ff */
[----:B--2---:R-:W-:Y:S01]  /*0e20*/  IMAD R78, R3, R78, UR4 ;  /* 0x00000004034e7e24 */ /* 0x004fe2000f8e024e */
[----:B------:R-:W-:Y:S06]  /*0e30*/  @!P0 BRA `(.L_x_14) ;  /* 0x0000000000b88947 */ /* 0x000fec0003800000 */
[----:B------:R-:W1:Y:S01]  /*0e40*/  LDC.64 R4, c[0x0][0xb18] ;  /* 0x0002c600ff047b82 */ /* 0x000e620000000a00 */
[----:B------:R-:W-:-:S07]  /*0e50*/  ISETP.NE.AND P0, PT, R9, 0x1, PT ;  /* 0x000000010900780c */ /* 0x000fce0003f05270 */
[----:B------:R-:W2:Y:S08]  /*0e60*/  LDC R10, c[0x0][0xb0c] ;  /* 0x0002c300ff0a7b82 */ /* 0x000eb00000000800 */
[----:B------:R-:W3:Y:S08]  /*0e70*/  LDC R11, c[0x0][0x370] ;  /* 0x0000dc00ff0b7b82 */ /* 0x000ef00000000800 */
[----:B------:R-:W4:Y:S01]  /*0e80*/  LDC R12, c[0x0][0x374] ;  /* 0x0000dd00ff0c7b82 */ /* 0x000f220000000800 */
[----:B-1----:R-:W-:-:S07]  /*0e90*/  ISETP.NE.AND P1, PT, R4, 0x1, PT ;  /* 0x000000010400780c */ /* 0x002fce0003f25270 */
[----:B------:R-:W3:Y:S01]  /*0ea0*/  LDC.64 R6, c[0x0][0xb10] ;  /* 0x0002c400ff067b82 */ /* 0x000ee20000000a00 */
[----:B--2---:R-:W-:-:S07]  /*0eb0*/  ISETP.NE.AND P2, PT, R10, 0x1, PT ;  /* 0x000000010a00780c */ /* 0x004fce0003f45270 */
[----:B------:R-:W1:Y:S08]  /*0ec0*/  LDC R8, c[0x0][0xb20] ;  /* 0x0002c800ff087b82 */ /* 0x000e700000000800 */
[----:B------:R-:W2:Y:S01]  /*0ed0*/  LDC.64 R2, c[0x0][0xb28] ;  /* 0x0002ca00ff027b82 */ /* 0x000ea20000000a00 */
[----:B----4-:R-:W-:-:S04]  /*0ee0*/  IMAD.HI.U32 R13, R12, R5, RZ ;  /* 0x000000050c0d7227 */ /* 0x010fc800078e00ff */
[----:B------:R-:W-:-:S04]  /*0ef0*/  IMAD.HI.U32 R5, R16, R5, RZ ;  /* 0x0000000510057227 */ /* 0x000fc800078e00ff */
[----:B---3--:R-:W-:-:S04]  /*0f00*/  IMAD.HI.U32 R14, R11, R6, RZ ;  /* 0x000000060b0e7227 */ /* 0x008fc800078e00ff */
[C---:B------:R-:W-:Y:S01]  /*0f10*/  IMAD.HI.U32 R18, R19.reuse, R6, RZ ;  /* 0x0000000613127227 */ /* 0x040fe200078e00ff */
[-C--:B------:R-:W-:Y:S02]  /*0f20*/  @P2 SHF.R.U32.HI R11, RZ, R7.reuse, R14 ;  /* 0x00000007ff0b2219 */ /* 0x080fe4000001160e */
[-C--:B-1----:R-:W-:Y:S02]  /*0f30*/  @P1 SHF.R.U32.HI R12, RZ, R8.reuse, R13 ;  /* 0x00000008ff0c1219 */ /* 0x082fe4000001160d */
[----:B------:R-:W-:Y:S02]  /*0f40*/  SHF.R.U32.HI R5, RZ, R8, R5 ;  /* 0x00000008ff057219 */ /* 0x000fe40000011605 */
[----:B------:R-:W-:Y:S02]  /*0f50*/  SHF.R.U32.HI R18, RZ, R7, R18 ;  /* 0x00000007ff127219 */ /* 0x000fe40000011612 */
[----:B------:R-:W-:Y:S01]  /*0f60*/  SEL R5, R16, R5, !P1 ;  /* 0x0000000510057207 */ /* 0x000fe20004800000 */
[----:B--2---:R-:W-:Y:S01]  /*0f70*/  IMAD.HI.U32 R14, R12, R2, RZ ;  /* 0x000000020c0e7227 */ /* 0x004fe200078e00ff */
[----:B------:R-:W-:-:S02]  /*0f80*/  SEL R7, R19, R18, !P2 ;  /* 0x0000001213077207 */ /* 0x000fc40005000000 */
[----:B------:R-:W-:Y:S01]  /*0f90*/  IADD3 R13, PT, PT, -R5, RZ, RZ ;  /* 0x000000ff050d7210 */ /* 0x000fe20007ffe1ff */
[----:B------:R-:W-:Y:S01]  /*0fa0*/  IMAD.HI.U32 R6, R11, R2, RZ ;  /* 0x000000020b067227 */ /* 0x000fe200078e00ff */
[----:B------:R-:W-:-:S03]  /*0fb0*/  @P0 SHF.R.U32.HI R12, RZ, R3, R14 ;  /* 0x00000003ff0c0219 */ /* 0x000fc6000001160e */
[----:B------:R-:W-:Y:S01]  /*0fc0*/  IMAD R13, R4, R13, R16 ;  /* 0x0000000d040d7224 */ /* 0x000fe200078e0210 */
[----:B------:R-:W-:Y:S01]  /*0fd0*/  @P0 SHF.R.U32.HI R11, RZ, R3, R6 ;  /* 0x00000003ff0b0219 */ /* 0x000fe20000011606 */
[----:B------:R-:W-:-:S04]  /*0fe0*/  IMAD R12, R12, R9, RZ ;  /* 0x000000090c0c7224 */ /* 0x000fc800078e02ff */
[----:B------:R-:W-:Y:S01]  /*0ff0*/  IMAD R6, R11, R9, RZ ;  /* 0x000000090b067224 */ /* 0x000fe200078e02ff */
[----:B------:R-:W-:-:S04]  /*1000*/  ISETP.GE.AND P1, PT, R5, R12, PT ;  /* 0x0000000c0500720c */ /* 0x000fc80003f26270 */
[----:B------:R-:W-:Y:S01]  /*1010*/  ISETP.GE.OR P1, PT, R7, R6, P1 ;  /* 0x000000060700720c */ /* 0x000fe20000f26670 */
[----:B------:R-:W-:-:S05]  /*1020*/  IMAD.HI.U32 R6, R5, R2, RZ ;  /* 0x0000000205067227 */ /* 0x000fca00078e00ff */
[----:B------:R-:W-:-:S04]  /*1030*/  SHF.R.U32.HI R6, RZ, R3, R6 ;  /* 0x00000003ff067219 */ /* 0x000fc80000011606 */
[----:B------:R-:W-:-:S03]  /*1040*/  SEL R6, R5, R6, !P0 ;  /* 0x0000000605067207 */ /* 0x000fc60004000000 */
[----:B------:R-:W-:Y:S01]  /*1050*/  @!P1 IMAD.HI.U32 R8, R7, R2, RZ ;  /* 0x0000000207089227 */ /* 0x000fe200078e00ff */
[----:B------:R-:W-:-:S04]  /*1060*/  IADD3 R2, PT, PT, -R6, RZ, RZ ;  /* 0x000000ff06027210 */ /* 0x000fc80007ffe1ff */
[----:B------:R-:W-:Y:S01]  /*1070*/  @!P1 SHF.R.U32.HI R8, RZ, R3, R8 ;  /* 0x00000003ff089219 */ /* 0x000fe20000011608 */
[----:B------:R-:W-:-:S03]  /*1080*/  IMAD R2, R9, R2, R5 ;  /* 0x0000000209027224 */ /* 0x000fc600078e0205 */
[----:B------:R-:W-:-:S05]  /*1090*/  @!P1 SEL R3, R7, R8, !P0 ;  /* 0x0000000807039207 */ /* 0x000fca0004000000 */
[--C-:B------:R-:W-:Y:S02]  /*10a0*/  @!P1 IMAD.IADD R6, R6, 0x1, -R3.reuse ;  /* 0x0000000106069824 */ /* 0x100fe400078e0a03 */
[----:B------:R-:W-:Y:S01]  /*10b0*/  @!P1 IMAD R3, R2, R11, R3 ;  /* 0x0000000b02039224 */ /* 0x000fe200078e0203 */
[----:B------:R-:W-:Y:S01]  /*10c0*/  IADD3 R2, PT, PT, -R7, RZ, RZ ;  /* 0x000000ff07027210 */ /* 0x000fe20007ffe1ff */
[----:B------:R-:W-:Y:S02]  /*10d0*/  @!P1 IMAD R5, R6, R9, R7 ;  /* 0x0000000906059224 */ /* 0x000fe400078e0207 */
[----:B------:R-:W-:Y:S02]  /*10e0*/  @!P1 IMAD.MOV.U32 R7, RZ, RZ, R3 ;  /* 0x000000ffff079224 */ /* 0x000fe400078e0003 */
[----:B------:R-:W-:Y:S02]  /*10f0*/  IMAD R2, R10, R2, R19 ;  /* 0x000000020a027224 */ /* 0x000fe400078e0213 */
[----:B------:R-:W-:-:S02]  /*1100*/  IMAD R16, R5, R4, R13 ;  /* 0x0000000405107224 */ /* 0x000fc400078e020d */
[----:B------:R-:W-:Y:S02]  /*1110*/  IMAD R19, R7, R10, R2 ;  /* 0x0000000a07137224 */ /* 0x000fe400078e0202 */
.L_x_14:
[----:B------:R-:W1:Y:S01]  /*1120*/  LDCU UR4, c[0x0][0xb30] ;  /* 0x00016600ff0477ac */ /* 0x000e620008000800 */
[----:B------:R-:W2:Y:S08]  /*1130*/  S2UR UR45, SR_CgaCtaId ;  /* 0x00000000002d79c3 */ /* 0x000eb00000008800 */
[----:B------:R-:W3:Y:S01]  /*1140*/  LDC R26, c[0x0][0xb24] ;  /* 0x0002c900ff1a7b82 */ /* 0x000ee20000000800 */
[----:B-1----:R-:W-:-:S09]  /*1150*/  UISETP.NE.AND UP1, UPT, UR4, 0x1, UPT ;  /* 0x000000010400788c */ /* 0x002fd2000bf25270 */
[----:B--2---:R-:W-:Y:S05]  /*1160*/  BRA.U UP1, `(.L_x_15) ;  /* 0x0000000101407547 */ /* 0x004fea000b800000 */
[----:B------:R-:W1:Y:S08]  /*1170*/  LDC.64 R4, c[0x0][0xb10] ;  /* 0x0002c400ff047b82 */ /* 0x000e700000000a00 */
[----:B------:R-:W2:Y:S08]  /*1180*/  LDC.64 R2, c[0x0][0xb18] ;  /* 0x0002c600ff027b82 */ /* 0x000eb00000000a00 */
[----:B------:R-:W4:Y:S08]  /*1190*/  LDC R6, c[0x0][0xb20] ;  /* 0x0002c800ff067b82 */ /* 0x000f300000000800 */
[----:B------:R-:W3:Y:S01]  /*11a0*/  LDC R8, c[0x0][0xb0c] ;  /* 0x0002c300ff087b82 */ /* 0x000ee20000000800 */
[----:B-1----:R-:W-:-:S05]  /*11b0*/  IMAD.HI.U32 R4, R19, R4, RZ ;  /* 0x0000000413047227 */ /* 0x002fca00078e00ff */
[----:B------:R-:W-:Y:S01]  /*11c0*/  SHF.R.U32.HI R4, RZ, R5, R4 ;  /* 0x00000005ff047219 */ /* 0x000fe20000011604 */
[----:B--2---:R-:W-:Y:S01]  /*11d0*/  IMAD.HI.U32 R3, R16, R3, RZ ;  /* 0x0000000310037227 */ /* 0x004fe200078e00ff */
[----:B------:R-:W-:-:S04]  /*11e0*/  ISETP.NE.AND P0, PT, R2, 0x1, PT ;  /* 0x000000010200780c */ /* 0x000fc80003f05270 */
[----:B----4-:R-:W-:-:S04]  /*11f0*/  SHF.R.U32.HI R3, RZ, R6, R3 ;  /* 0x00000006ff037219 */ /* 0x010fc80000011603 */
[----:B------:R-:W-:Y:S02]  /*1200*/  SEL R3, R16, R3, !P0 ;  /* 0x0000000310037207 */ /* 0x000fe40004000000 */
[----:B---3--:R-:W-:-:S04]  /*1210*/  ISETP.NE.AND P1, PT, R8, 0x1, PT ;  /* 0x000000010800780c */ /* 0x008fc80003f25270 */
[----:B------:R-:W-:-:S05]  /*1220*/  SEL R4, R19, R4, !P1 ;  /* 0x0000000413047207 */ /* 0x000fca0004800000 */
[----:B------:R-:W-:Y:S02]  /*1230*/  IMAD.IADD R5, R3, 0x1, -R4 ;  /* 0x0000000103057824 */ /* 0x000fe400078e0a04 */
[----:B------:R-:W-:Y:S02]  /*1240*/  IMAD.IADD R3, R4, 0x1, -R3 ;  /* 0x0000000104037824 */ /* 0x000fe400078e0a03 */
[----:B------:R-:W-:Y:S02]  /*1250*/  IMAD R19, R5, R8, R19 ;  /* 0x0000000805137224 */ /* 0x000fe400078e0213 */
[----:B------:R-:W-:-:S07]  /*1260*/  IMAD R16, R3, R2, R16 ;  /* 0x0000000203107224 */ /* 0x000fce00078e0210 */
.L_x_15:
[----:B------:R-:W-:Y:S01]  /*1270*/  BAR.SYNC.DEFER_BLOCKING 0x0 ;  /* 0x0000000000007b1d */ /* 0x000fe20000010000 */
[----:B------:R-:W-:Y:S01]  /*1280*/  UISETP.NE.AND UP1, UPT, UR8, 0x2, UPT ;  /* 0x000000020800788c */ /* 0x000fe2000bf25270 */
[----:B------:R-:W-:Y:S02]  /*1290*/  ISETP.NE.OR P5, PT, R0, 0x2, !P5 ;  /* 0x000000020000780c */ /* 0x000fe40006fa5670 */
[----:B------:R-:W-:-:S06]  /*12a0*/  LOP3.LUT R2, R92, 0x1f, RZ, 0xc0, !PT ;  /* 0x0000001f5c027812 */ /* 0x000fcc00078ec0ff */
[----:B------:R-:W-:Y:S05]  /*12b0*/  BRA.U UP1, `(.L_x_16) ;  /* 0x00000019014c7547 */ /* 0x000fea000b800000 */
[----:B------:R-:W1:Y:S01]  /*12c0*/  LDCU UR6, c[0x0][0x388] ;  /* 0x00007100ff0677ac */ /* 0x000e620008000800 */
[----:B------:R-:W2:Y:S01]  /*12d0*/  LDC R11, c[0x0][0x370] ;  /* 0x0000dc00ff0b7b82 */ /* 0x000ea20000000800 */
[----:B------:R-:W-:Y:S01]  /*12e0*/  PLOP3.LUT P0, PT, PT, PT, UP2, 0x80, 0x8 ;  /* 0x000000000008781c */ /* 0x000fe20003f0f028 */
[----:B------:R-:W-:Y:S01]  /*12f0*/  IMAD.MOV.U32 R10, RZ, RZ, RZ ;  /* 0x000000ffff0a7224 */ /* 0x000fe200078e00ff */
[----:B------:R-:W4:Y:S01]  /*1300*/  LDCU UR4, c[0x0][0x38c] ;  /* 0x00007180ff0477ac */ /* 0x000f220008000800 */
[----:B------:R-:W-:Y:S02]  /*1310*/  ISETP.EQ.OR P4, PT, R2, RZ, P5 ;  /* 0x000000ff0200720c */ /* 0x000fe40002f82670 */
[----:B------:R-:W-:Y:S01]  /*1320*/  PLOP3.LUT P0, PT, P0, PT, PT, 0x8, 0x80 ;  /* 0x000000000080781c */ /* 0x000fe2000070e170 */
[----:B------:R-:W3:Y:S01]  /*1330*/  LDCU UR35, c[0x0][0x390] ;  /* 0x00007200ff2377ac */ /* 0x000ee20008000800 */
[----:B------:R-:W2:Y:S01]  /*1340*/  LDC R0, c[0x0][0x374] ;  /* 0x0000dd00ff007b82 */ /* 0x000ea20000000800 */
[----:B------:R-:W2:Y:S01]  /*1350*/  LDCU.64 UR36, c[0x0][0x348] ;  /* 0x00006900ff2477ac */ /* 0x000ea20008000a00 */
[----:B------:R-:W-:Y:S01]  /*1360*/  UMOV UR33, 0x1 ;  /* 0x0000000100217882 */ /* 0x000fe20000000000 */
[----:B------:R-:W-:Y:S01]  /*1370*/  UMOV UR32, URZ ;  /* 0x000000ff00207c82 */ /* 0x000fe20008000000 */
[----:B-1----:R-:W-:Y:S01]  /*1380*/  UIADD3 UR6, UPT, UPT, UR6, 0x1f, URZ ;  /* 0x0000001f06067890 */ /* 0x002fe2000fffe0ff */
[----:B------:R-:W-:Y:S01]  /*1390*/  UMOV UR20, URZ ;  /* 0x000000ff00147c82 */ /* 0x000fe20008000000 */
[----:B------:R-:W-:-:S02]  /*13a0*/  UMOV UR31, URZ ;  /* 0x000000ff001f7c82 */ /* 0x000fc40008000000 */
[----:B------:R-:W-:-:S04]  /*13b0*/  USHF.R.S32.HI UR5, URZ, 0x1f, UR6 ;  /* 0x0000001fff057899 */ /* 0x000fc80008011406 */
[----:B------:R-:W-:-:S04]  /*13c0*/  ULEA.HI UR5, UR5, UR6, URZ, 0x5 ;  /* 0x0000000605057291 */ /* 0x000fc8000f8f28ff */
[----:B------:R-:W-:-:S04]  /*13d0*/  USHF.R.S32.HI UR5, URZ, 0x5, UR5 ;  /* 0x00000005ff057899 */ /* 0x000fc80008011405 */
[----:B----4-:R-:W-:-:S04]  /*13e0*/  UIMAD UR4, UR5, UR4, URZ ;  /* 0x00000004050472a4 */ /* 0x010fc8000f8e02ff */
[----:B---3--:R-:W-:-:S04]  /*13f0*/  UIMAD UR35, UR4, UR35, URZ ;  /* 0x00000023042372a4 */ /* 0x008fc8000f8e02ff */
[----:B------:R-:W-:Y:S02]  /*1400*/  UISETP.NE.AND UP1, UPT, UR35, URZ, UPT ;  /* 0x000000ff2300728c */ /* 0x000fe4000bf25270 */
[----:B------:R-:W-:-:S04]  /*1410*/  UISETP.LT.U32.AND UP0, UPT, UR35, 0x8, UPT ;  /* 0x000000082300788c */ /* 0x000fc8000bf01070 */
[----:B------:R-:W-:-:S04]  /*1420*/  USEL UR34, UR35, 0x8, UP0 ;  /* 0x0000000823227887 */ /* 0x000fc80008000000 */
[----:B------:R-:W-:Y:S02]  /*1430*/  UIADD3 UR23, UPT, UPT, UR34, -0x1, URZ ;  /* 0xffffffff22177890 */ /* 0x000fe4000fffe0ff */
[----:B------:R-:W-:Y:S02]  /*1440*/  @!UP1 UIADD3 UR23, UPT, UPT, UR34, URZ, URZ ;  /* 0x000000ff22179290 */ /* 0x000fe4000fffe0ff */
[----:B------:R-:W-:Y:S02]  /*1450*/  UIADD3 UR34, UPT, UPT, UR35, -UR34, URZ ;  /* 0x8000002223227290 */ /* 0x000fe4000fffe0ff */
[----:B--2---:R-:W-:-:S12]  /*1460*/  UIADD3 UR23, UPT, UPT, UR23, 0x1, URZ ;  /* 0x0000000117177890 */ /* 0x004fd8000fffe0ff */
.L_x_32:
[----:B------:R-:W1:Y:S01]  /*1470*/  S2UR UR22, SR_CgaCtaId ;  /* 0x00000000001679c3 */ /* 0x000e620000008800 */
[----:B------:R-:W-:Y:S01]  /*1480*/  UMOV UR4, 0x400 ;  /* 0x0000040000047882 */ /* 0x000fe20000000000 */
[----:B------:R-:W-:Y:S01]  /*1490*/  IMAD.U32 R2, RZ, RZ, UR33 ;  /* 0x00000021ff027e24 */ /* 0x000fe2000f8e00ff */
[----:B------:R-:W-:Y:S01]  /*14a0*/  UISETP.NE.AND UP0, UPT, UR35, URZ, UPT ;  /* 0x000000ff2300728c */ /* 0x000fe2000bf05270 */
[----:B------:R-:W-:Y:S01]  /*14b0*/  R2UR UR27, R16 ;  /* 0x00000000101b72ca */ /* 0x000fe200000e0000 */
[----:B------:R-:W-:Y:S01]  /*14c0*/  IMAD.SHL.U32 R19, R19, 0x40, RZ ;  /* 0x0000004013137824 */ /* 0x000fe200078e00ff */
[----:B------:R-:W-:Y:S01]  /*14d0*/  UMOV UR30, URZ ;  /* 0x000000ff001e7c82 */ /* 0x000fe20008000000 */
[----:B------:R-:W-:Y:S01]  /*14e0*/  SHF.L.U32 R2, R2, 0x1f, RZ ;  /* 0x0000001f02027819 */ /* 0x000fe200000006ff */
[----:B------:R-:W-:Y:S01]  /*14f0*/  UMOV UR29, URZ ;  /* 0x000000ff001d7c82 */ /* 0x000fe20008000000 */
[----:B------:R-:W-:-:S08]  /*1500*/  UMOV UR28, URZ ;  /* 0x000000ff001c7c82 */ /* 0x000fd00008000000 */
[----:B------:R-:W-:Y:S02]  /*1510*/  USHF.L.U32 UR27, UR27, 0x7, URZ ;  /* 0x000000071b1b7899 */ /* 0x000fe400080006ff */
[----:B-1----:R-:W-:-:S04]  /*1520*/  ULEA UR22, UR22, UR4, 0x18 ;  /* 0x0000000416167291 */ /* 0x002fc8000f8ec0ff */
[----:B------:R-:W-:-:S09]  /*1530*/  ULEA UR4, UR32, UR22, 0x3 ;  /* 0x0000001620047291 */ /* 0x000fd2000f8e18ff */
[----:B--2---:R1:W2:Y:S01]  /*1540*/  SYNCS.PHASECHK.TRANS64.TRYWAIT P2, [UR4+0x40], R2 ;  /* 0x00004002ff0075a7 */ /* 0x0042a20008041104 */
[----:B---3--:R-:W-:Y:S05]  /*1550*/  BRA.U !UP0, `(.L_x_17) ;  /* 0x00000005086c7547 */ /* 0x008fea000b800000 */
[----:B------:R-:W3:Y:S01]  /*1560*/  LDC.64 R8, c[0x0][0x480] ;  /* 0x00012000ff087b82 */ /* 0x000ee20000000a00 */
[----:B------:R-:W4:Y:S01]  /*1570*/  LDCU UR16, c[0x0][0x390] ;  /* 0x00007200ff1077ac */ /* 0x000f220008000800 */
[----:B------:R-:W2:Y:S06]  /*1580*/  LDCU UR17, c[0x0][0x38c] ;  /* 0x00007180ff1177ac */ /* 0x000eac0008000800 */
[----:B------:R-:W4:Y:S01]  /*1590*/  LDC.64 R6, c[0x0][0x488] ;  /* 0x00012200ff067b82 */ /* 0x000f220000000a00 */
[----:B------:R-:W2:Y:S01]  /*15a0*/  LDCU.64 UR14, c[0x0][0x4b8] ;  /* 0x00009700ff0e77ac */ /* 0x000ea20008000a00 */
[----:B------:R-:W-:Y:S01]  /*15b0*/  UIADD3 UR31, UPT, UPT, UR23, UR20, URZ ;  /* 0x00000014171f7290 */ /* 0x000fe2000fffe0ff */
[----:B------:R-:W-:-:S05]  /*15c0*/  UMOV UR30, URZ ;  /* 0x000000ff001e7c82 */ /* 0x000fca0008000000 */
[----:B-1----:R-:W1:Y:S01]  /*15d0*/  LDC.64 R2, c[0x0][0x490] ;  /* 0x00012400ff027b82 */ /* 0x002e620000000a00 */
[----:B------:R-:W-:Y:S01]  /*15e0*/  UMOV UR18, UR32 ;  /* 0x0000002000127c82 */ /* 0x000fe20008000000 */
[----:B------:R-:W-:Y:S01]  /*15f0*/  UMOV UR28, URZ ;  /* 0x000000ff001c7c82 */ /* 0x000fe20008000000 */
[----:B------:R-:W-:Y:S01]  /*1600*/  UMOV UR29, URZ ;  /* 0x000000ff001d7c82 */ /* 0x000fe20008000000 */
[----:B---3--:R-:W-:Y:S01]  /*1610*/  IMAD.HI.U32 R9, R19, R9, RZ ;  /* 0x0000000913097227 */ /* 0x008fe200078e00ff */
[----:B------:R-:W-:-:S03]  /*1620*/  ISETP.NE.AND P1, PT, R8, 0x1, PT ;  /* 0x000000010800780c */ /* 0x000fc60003f25270 */
[----:B------:R-:W3:Y:S01]  /*1630*/  LDC.64 R4, c[0x0][0x4b0] ;  /* 0x00012c00ff047b82 */ /* 0x000ee20000000a00 */
[----:B----4-:R-:W-:-:S04]  /*1640*/  SHF.R.U32.HI R6, RZ, R6, R9 ;  /* 0x00000006ff067219 */ /* 0x010fc80000011609 */
[----:B------:R-:W-:Y:S02]  /*1650*/  SEL R6, R19, R6, !P1 ;  /* 0x0000000613067207 */ /* 0x000fe40004800000 */
[----:B------:R-:W-:Y:S02]  /*1660*/  ISETP.NE.AND P1, PT, R7, 0x1, PT ;  /* 0x000000010700780c */ /* 0x000fe40003f25270 */
[C---:B------:R-:W-:Y:S01]  /*1670*/  R2UR UR4, R6.reuse ;  /* 0x00000000060472ca */ /* 0x040fe200000e0000 */
[----:B-1----:R-:W-:-:S04]  /*1680*/  IMAD.HI.U32 R2, R6, R2, RZ ;  /* 0x0000000206027227 */ /* 0x002fc800078e00ff */
[----:B------:R-:W-:Y:S01]  /*1690*/  IMAD.MOV R12, RZ, RZ, -R6 ;  /* 0x000000ffff0c7224 */ /* 0x000fe200078e0a06 */
[----:B------:R-:W-:-:S03]  /*16a0*/  SHF.R.U32.HI R2, RZ, R3, R2 ;  /* 0x00000003ff027219 */ /* 0x000fc60000011602 */
[----:B------:R-:W-:Y:S01]  /*16b0*/  IMAD R12, R8, R12, R19 ;  /* 0x0000000c080c7224 */ /* 0x000fe200078e0213 */
[----:B------:R-:W-:Y:S01]  /*16c0*/  R2UR UR13, R2 ;  /* 0x00000000020d72ca */ /* 0x000fe200000e0000 */
[----:B------:R-:W-:Y:S01]  /*16d0*/  VOTEU.ANY UP0, P1 ;  /* 0x0000000000ff7886 */ /* 0x000fe20000800100 */
[----:B------:R-:W1:Y:S01]  /*16e0*/  LDC.64 R2, c[0x0][0x4d0] ;  /* 0x00013400ff027b82 */ /* 0x000e620000000a00 */
[----:B---3--:R-:W-:Y:S02]  /*16f0*/  R2UR UR8, R4 ;  /* 0x00000000040872ca */ /* 0x008fe400000e0000 */
[----:B------:R-:W-:Y:S02]  /*1700*/  R2UR UR9, R12 ;  /* 0x000000000c0972ca */ /* 0x000fe400000e0000 */
[----:B------:R-:W-:-:S06]  /*1710*/  R2UR UR6, R5 ;  /* 0x00000000050672ca */ /* 0x000fcc00000e0000 */
[----:B------:R-:W-:Y:S01]  /*1720*/  USEL UR13, UR4, UR13, !UP0 ;  /* 0x0000000d040d7287 */ /* 0x000fe2000c000000 */
[----:B------:R-:W3:Y:S05]  /*1730*/  LDCU.64 UR4, c[0x0][0x4d8] ;  /* 0x00009b00ff0477ac */ /* 0x000eea0008000a00 */
[----:B------:R-:W-:-:S04]  /*1740*/  IMAD R9, RZ, RZ, -UR13 ;  /* 0x8000000dff097e24 */ /* 0x000fc8000f8e02ff */
[----:B------:R-:W-:Y:S01]  /*1750*/  IMAD R9, R7, R9, R6 ;  /* 0x0000000907097224 */ /* 0x000fe200078e0206 */
[----:B-1----:R-:W-:-:S04]  /*1760*/  R2UR UR11, R2 ;  /* 0x00000000020b72ca */ /* 0x002fc800000e0000 */
[----:B------:R-:W-:Y:S02]  /*1770*/  R2UR UR7, R9 ;  /* 0x00000000090772ca */ /* 0x000fe400000e0000 */
[----:B------:R-:W-:-:S07]  /*1780*/  R2UR UR12, R3 ;  /* 0x00000000030c72ca */ /* 0x000fce00000e0000 */
[----:B------:R-:W-:-:S06]  /*1790*/  UIMAD UR11, UR9, UR8, UR11 ;  /* 0x00000008090b72a4 */ /* 0x000fcc000f8e020b */
[----:B--23--:R-:W-:-:S12]  /*17a0*/  UIMAD UR12, UR7, UR6, UR12 ;  /* 0x00000006070c72a4 */ /* 0x00cfd8000f8e020c */
.L_x_22:
[----:B------:R-:W-:Y:S01]  /*17b0*/  @!P5 MOV R3, 0x6000 ;  /* 0x000060000003d802 */ /* 0x000fe20000000f00 */
[----:B------:R-:W-:Y:S01]  /*17c0*/  ULEA UR9, UR18, UR22, 0x3 ;  /* 0x0000001612097291 */ /* 0x000fe2000f8e18ff */
[----:B----4-:R-:W-:Y:S11]  /*17d0*/  @P2 BRA `(.L_x_18) ;  /* 0x0000000000102947 */ /* 0x010ff60003800000 */
[----:B------:R-:W-:Y:S04]  /*17e0*/  MOV R2, UR33 ;  /* 0x0000002100027c02 */ /* 0x000fe80008000f00 */
[----:B------:R-:W-:Y:S04]  /*17f0*/  SHF.L.U32 R5, R2, 0x1f, RZ ;  /* 0x0000001f02057819 */ /* 0x000fe800000006ff */
[----:B------:R-:W1:Y:S02]  /*1800*/  SYNCS.PHASECHK.TRANS64.TRYWAIT P1, [UR9+0x40], R5 ;  /* 0x00004005ff0075a7 */ /* 0x000e640008021109 */
[----:B-1----:R-:W-:Y:S05]  /*1810*/  @!P1 BRA `(.L_x_19) ;  /* 0x0000006c00dc9947 */ /* 0x002fea0003800000 */
.L_x_18:
[----:B------:R2:W-:Y:S01]  /*1820*/  @!P5 SYNCS.ARRIVE.TRANS64 RZ, [UR9], R3 ;  /* 0x00000003ffffd9a7 */ /* 0x0005e20008000009 */
[----:B------:R-:W-:Y:S04]  /*1830*/  BSSY.RECONVERGENT B0, `(.L_x_20) ;  /* 0x0000003000007945 */ /* 0x000fe80003800200 */
[----:B------:R-:W-:Y:S05]  /*1840*/  @P4 BRA `(.L_x_21) ;  /* 0x0000000000044947 */ /* 0x000fea0003800000 */
[----:B------:R-:W-:Y:S05]  /*1850*/  BPT.TRAP 0x1 ;  /* 0x000000040000795c */ /* 0x000fea0000300000 */
.L_x_21:
[----:B------:R-:W-:Y:S05]  /*1860*/  BSYNC.RECONVERGENT B0 ;  /* 0x0000000000007941 */ /* 0x000fea0003800200 */
.L_x_20:
[----:B------:R-:W-:Y:S02]  /*1870*/  UIADD3 UR32, UPT, UPT, UR18, 0x1, URZ ;  /* 0x0000000112207890 */ /* 0x000fe4000fffe0ff */
[----:B------:R-:W-:Y:S02]  /*1880*/  UIMAD UR7, UR28, UR14, UR4 ;  /* 0x0000000e1c0772a4 */ /* 0x000fe4000f8e0204 */
[----:B------:R-:W-:Y:S02]  /*1890*/  UISETP.NE.AND UP0, UPT, UR32, 0x8, UPT ;  /* 0x000000082000788c */ /* 0x000fe4000bf05270 */
[----:B------:R-:W-:Y:S02]  /*18a0*/  UIMAD UR6, UR29, UR15, UR5 ;  /* 0x0000000f1d0672a4 */ /* 0x000fe4000f8e0205 */
[----:B------:R-:W-:Y:S02]  /*18b0*/  USEL UR8, URZ, 0x1, UP0 ;  /* 0x00000001ff087887 */ /* 0x000fe40008000000 */
[----:B------:R-:W-:Y:S02]  /*18c0*/  USEL UR32, UR32, URZ, UP0 ;  /* 0x000000ff20207287 */ /* 0x000fe40008000000 */
[----:B------:R-:W-:Y:S02]  /*18d0*/  ULOP3.LUT UR33, UR33, UR8, URZ, 0x3c, !UPT ;  /* 0x0000000821217292 */ /* 0x000fe4000f8e3cff */
[----:B------:R-:W-:Y:S02]  /*18e0*/  ULEA UR8, UR32, UR22, 0x3 ;  /* 0x0000001620087291 */ /* 0x000fe4000f8e18ff */
[----:B------:R-:W-:Y:S02]  /*18f0*/  ULEA UR21, UR18, UR22, 0xe ;  /* 0x0000001612157291 */ /* 0x000fe4000f8e70ff */
[----:B------:R-:W-:Y:S01]  /*1900*/  UIADD3 UR44, UP1, UPT, UR36, 0x80, URZ ;  /* 0x00000080242c7890 */ /* 0x000fe2000ff3e0ff */
[----:B-1----:R-:W-:Y:S01]  /*1910*/  MOV R2, UR33 ;  /* 0x0000002100027c02 */ /* 0x002fe20008000f00 */
[----:B------:R-:W-:Y:S02]  /*1920*/  UPRMT UR42, UR7, 0x40, UR6 ;  /* 0x00000040072a7896 */ /* 0x000fe40008000006 */
[----:B------:R-:W-:Y:S01]  /*1930*/  UIADD3 UR24, UPT, UPT, UR21, 0x18800, URZ ;  /* 0x0001880015187890 */ /* 0x000fe2000fffe0ff */
[----:B--2---:R-:W-:Y:S01]  /*1940*/  SHF.L.U32 R3, R2, 0x1f, RZ ;  /* 0x0000001f02037819 */ /* 0x004fe200000006ff */
[----:B------:R-:W-:Y:S02]  /*1950*/  USHF.L.U32 UR10, UR30, 0x5, URZ ;  /* 0x000000051e0a7899 */ /* 0x000fe400080006ff */
[----:B------:R-:W-:Y:S01]  /*1960*/  UIADD3.X UR45, UPT, UPT, URZ, UR37, URZ, UP1, !UPT ;  /* 0x00000025ff2d7290 */ /* 0x000fe20008ffe4ff */
[----:B------:R3:W4:Y:S01]  /*1970*/  SYNCS.PHASECHK.TRANS64.TRYWAIT P2, [UR8+0x40], R3 ;  /* 0x00004003ff0075a7 */ /* 0x0007220008041108 */
[----:B------:R-:W-:Y:S02]  /*1980*/  ULEA UR8, UR18, UR22, 0xd ;  /* 0x0000001612087291 */ /* 0x000fe4000f8e68ff */
[----:B------:R-:W-:Y:S02]  /*1990*/  UPRMT UR21, UR42, 0x5410, URZ ;  /* 0x000054102a157896 */ /* 0x000fe400080000ff */
[----:B------:R-:W-:Y:S02]  /*19a0*/  UIADD3 UR8, UPT, UPT, UR8, 0x8800, URZ ;  /* 0x0000880008087890 */ /* 0x000fe4000fffe0ff */
[----:B------:R-:W-:Y:S02]  /*19b0*/  UIADD3 UR40, UP0, UPT, UR36, 0x180, URZ ;  /* 0x0000018024287890 */ /* 0x000fe4000ff1e0ff */
[----:B------:R-:W-:Y:S02]  /*19c0*/  UIADD3 UR19, UPT, UPT, UR28, 0x1, URZ ;  /* 0x000000011c137890 */ /* 0x000fe4000fffe0ff */
[----:B------:R-:W-:Y:S02]  /*19d0*/  UIADD3.X UR41, UPT, UPT, URZ, UR37, URZ, UP0, !UPT ;  /* 0x00000025ff297290 */ /* 0x000fe400087fe4ff */
[----:B------:R-:W-:Y:S01]  /*19e0*/  UISETP.NE.AND UP2, UPT, UR19, UR17, UPT ;  /* 0x000000111300728c */ /* 0x000fe2000bf45270 */
[----:B------:R-:W-:Y:S01]  /*19f0*/  UTMALDG.4D.IM2COL [UR8], [UR44], UR21 ;  /* 0x000000082c0073b4 */ /* 0x000fe20008058015 */
[----:B------:R-:W-:Y:S02]  /*1a00*/  UIADD3 UR18, UPT, UPT, UR29, 0x1, URZ ;  /* 0x000000011d127890 */ /* 0x000fe4000fffe0ff */
[----:B------:R-:W-:Y:S02]  /*1a10*/  UIADD3 UR20, UPT, UPT, UR20, 0x1, URZ ;  /* 0x0000000114147890 */ /* 0x000fe4000fffe0ff */
[----:B------:R-:W-:Y:S01]  /*1a20*/  UIADD3 UR42, UPT, UPT, UR30, 0x1, URZ ;  /* 0x000000011e2a7890 */ /* 0x000fe2000fffe0ff */
[----:B------:R-:W-:Y:S01]  /*1a30*/  UMOV UR38, 0x0 ;  /* 0x0000000000267882 */ /* 0x000fe20000000000 */
[----:B------:R-:W-:Y:S01]  /*1a40*/  UMOV UR39, 0x10000000 ;  /* 0x1000000000277882 */ /* 0x000fe20000000000 */
[----:B------:R-:W-:Y:S02]  /*1a50*/  UMOV UR25, UR9 ;  /* 0x0000000900197c82 */ /* 0x000fe40008000000 */
[----:B------:R-:W-:Y:S01]  /*1a60*/  @UP2 UIADD3 UR18, UPT, UPT, UR29, URZ, URZ ;  /* 0x000000ff1d122290 */ /* 0x000fe2000fffe0ff */
[----:B------:R-:W-:Y:S03]  /*1a70*/  UMOV UR26, UR10 ;  /* 0x0000000a001a7c82 */ /* 0x000fe60008000000 */
[----:B------:R-:W-:Y:S01]  /*1a80*/  UISETP.NE.AND UP0, UPT, UR18, UR16, UPT ;  /* 0x000000101200728c */ /* 0x000fe2000bf05270 */
[----:B------:R1:W-:Y:S10]  /*1a90*/  UTMALDG.4D [UR24], [UR40], desc[UR38] ;  /* 0x00002618280075b4 */ /* 0x0003f40008019000 */
[----:B------:R-:W-:Y:S07]  /*1aa0*/  @UP0 UIADD3 UR42, UPT, UPT, UR30, URZ, URZ ;  /* 0x000000ff1e2a0290 */ /* 0x000fee000fffe0ff */
[----:B------:R-:W-:Y:S01]  /*1ab0*/  UMOV UR30, UR42 ;  /* 0x0000002a001e7c82 */ /* 0x000fe20008000000 */
[----:B-1----:R-:W-:Y:S02]  /*1ac0*/  USEL UR29, UR18, URZ, UP0 ;  /* 0x000000ff121d7287 */ /* 0x002fe40008000000 */
[----:B------:R-:W-:Y:S02]  /*1ad0*/  UISETP.NE.AND UP0, UPT, UR20, UR31, UPT ;  /* 0x0000001f1400728c */ /* 0x000fe4000bf05270 */
[----:B------:R-:W-:Y:S01]  /*1ae0*/  USEL UR28, UR19, URZ, UP2 ;  /* 0x000000ff131c7287 */ /* 0x000fe20009000000 */
[----:B------:R-:W-:Y:S06]  /*1af0*/  UMOV UR18, UR32 ;  /* 0x0000002000127c82 */ /* 0x000fec0008000000 */
[----:B---3--:R-:W-:Y:S05]  /*1b00*/  BRA.U UP0, `(.L_x_22) ;  /* 0xfffffffd00287547 */ /* 0x008fea000b83ffff */
.L_x_17:
[----:B------:R-:W-:Y:S01]  /*1b10*/  ULEA UR4, UR32, UR22, 0x3 ;  /* 0x0000001620047291 */ /* 0x000fe2000f8e18ff */
[----:B-1----:R-:W-:Y:S01]  /*1b20*/  MOV R2, UR33 ;  /* 0x0000002100027c02 */ /* 0x002fe20008000f00 */
[----:B------:R-:W-:Y:S01]  /*1b30*/  @!P0 SYNCS.ARRIVE.TRANS64.A1T0 RZ, [UR22+0xc8], RZ ;  /* 0x0000c8ffffff89a7 */ /* 0x000fe20008100016 */
[----:B------:R-:W-:Y:S02]  /*1b40*/  UISETP.GE.AND UP0, UPT, UR34, 0x1, UPT ;  /* 0x000000012200788c */ /* 0x000fe4000bf06270 */
[----:B------:R-:W-:-:S04]  /*1b50*/  SHF.L.U32 R2, R2, 0x1f, RZ ;  /* 0x0000001f02027819 */ /* 0x000fc800000006ff */
[----:B------:R1:W3:Y:S03]  /*1b60*/  SYNCS.PHASECHK.TRANS64.TRYWAIT P1, [UR4+0x40], R2 ;  /* 0x00004002ff0075a7 */ /* 0x0002e60008021104 */
[----:B------:R-:W-:Y:S05]  /*1b70*/  BRA.U !UP0, `(.L_x_23) ;  /* 0x0000000508747547 */ /* 0x000fea000b800000 */
[----:B------:R-:W4:Y:S01]  /*1b80*/  LDC.64 R8, c[0x0][0x480] ;  /* 0x00012000ff087b82 */ /* 0x000f220000000a00 */
[----:B------:R-:W2:Y:S01]  /*1b90*/  LDCU UR25, c[0x0][0x390] ;  /* 0x00007200ff1977ac */ /* 0x000ea20008000800 */
[----:B------:R-:W2:Y:S06]  /*1ba0*/  LDCU UR26, c[0x0][0x38c] ;  /* 0x00007180ff1a77ac */ /* 0x000eac0008000800 */
[----:B------:R-:W4:Y:S01]  /*1bb0*/  LDC.64 R6, c[0x0][0x488] ;  /* 0x00012200ff067b82 */ /* 0x000f220000000a00 */
[----:B------:R-:W2:Y:S01]  /*1bc0*/  LDCU.64 UR14, c[0x0][0x4b8] ;  /* 0x00009700ff0e77ac */ /* 0x000ea20008000a00 */
[----:B------:R-:W-:Y:S01]  /*1bd0*/  UIADD3 UR31, UPT, UPT, UR34, UR31, URZ ;  /* 0x0000001f221f7290 */ /* 0x000fe2000fffe0ff */
[----:B------:R-:W-:-:S05]  /*1be0*/  UMOV UR40, UR34 ;  /* 0x0000002200287c82 */ /* 0x000fca0008000000 */
[----:B-1----:R-:W1:Y:S01]  /*1bf0*/  LDC.64 R2, c[0x0][0x490] ;  /* 0x00012400ff027b82 */ /* 0x002e620000000a00 */
[----:B------:R-:W-:Y:S01]  /*1c00*/  UMOV UR38, UR32 ;  /* 0x0000002000267c82 */ /* 0x000fe20008000000 */
[----:B----4-:R-:W-:Y:S01]  /*1c10*/  IMAD.HI.U32 R9, R19, R9, RZ ;  /* 0x0000000913097227 */ /* 0x010fe200078e00ff */
[----:B------:R-:W-:-:S05]  /*1c20*/  ISETP.NE.AND P0, PT, R8, 0x1, PT ;  /* 0x000000010800780c */ /* 0x000fca0003f05270 */
[----:B------:R-:W4:Y:S01]  /*1c30*/  LDC.64 R4, c[0x0][0x4b0] ;  /* 0x00012c00ff047b82 */ /* 0x000f220000000a00 */
[----:B------:R-:W-:-:S04]  /*1c40*/  SHF.R.U32.HI R6, RZ, R6, R9 ;  /* 0x00000006ff067219 */ /* 0x000fc80000011609 */
        /* <DEDUP_REMOVED lines=10> */
[----:B----4-:R-:W-:Y:S02]  /*1cf0*/  R2UR UR8, R4 ;  /* 0x00000000040872ca */ /* 0x010fe400000e0000 */
[----:B------:R-:W-:Y:S02]  /*1d00*/  R2UR UR9, R9 ;  /* 0x00000000090972ca */ /* 0x000fe400000e0000 */
[----:B------:R-:W-:-:S06]  /*1d10*/  R2UR UR6, R5 ;  /* 0x00000000050672ca */ /* 0x000fcc00000e0000 */
[----:B------:R-:W-:Y:S01]  /*1d20*/  USEL UR13, UR4, UR13, !UP0 ;  /* 0x0000000d040d7287 */ /* 0x000fe2000c000000 */
[----:B------:R-:W4:Y:S05]  /*1d30*/  LDCU.64 UR4, c[0x0][0x4d8] ;  /* 0x00009b00ff0477ac */ /* 0x000f2a0008000a00 */
[----:B------:R-:W-:-:S04]  /*1d40*/  IMAD R12, RZ, RZ, -UR13 ;  /* 0x8000000dff0c7e24 */ /* 0x000fc8000f8e02ff */
[----:B------:R-:W-:Y:S01]  /*1d50*/  IMAD R12, R7, R12, R6 ;  /* 0x0000000c070c7224 */ /* 0x000fe200078e0206 */
[----:B-1----:R-:W-:-:S04]  /*1d60*/  R2UR UR11, R2 ;  /* 0x00000000020b72ca */ /* 0x002fc800000e0000 */
[----:B------:R-:W-:Y:S02]  /*1d70*/  R2UR UR7, R12 ;  /* 0x000000000c0772ca */ /* 0x000fe400000e0000 */
[----:B------:R-:W-:-:S07]  /*1d80*/  R2UR UR12, R3 ;  /* 0x00000000030c72ca */ /* 0x000fce00000e0000 */
[----:B------:R-:W-:-:S06]  /*1d90*/  UIMAD UR11, UR9, UR8, UR11 ;  /* 0x00000008090b72a4 */ /* 0x000fcc000f8e020b */
[----:B--2-4-:R-:W-:-:S12]  /*1da0*/  UIMAD UR12, UR7, UR6, UR12 ;  /* 0x00000006070c72a4 */ /* 0x014fd8000f8e020c */
.L_x_28:
[----:B------:R-:W-:Y:S01]  /*1db0*/  @!P5 MOV R3, 0x6000 ;  /* 0x000060000003d802 */ /* 0x000fe20000000f00 */
[----:B------:R-:W-:Y:S01]  /*1dc0*/  ULEA UR9, UR38, UR22, 0x3 ;  /* 0x0000001626097291 */ /* 0x000fe2000f8e18ff */
[----:B--23--:R-:W-:Y:S11]  /*1dd0*/  @P1 BRA `(.L_x_24) ;  /* 0x0000000000101947 */ /* 0x00cff60003800000 */
[----:B------:R-:W-:Y:S04]  /*1de0*/  MOV R2, UR33 ;  /* 0x0000002100027c02 */ /* 0x000fe80008000f00 */
[----:B------:R-:W-:Y:S04]  /*1df0*/  SHF.L.U32 R5, R2, 0x1f, RZ ;  /* 0x0000001f02057819 */ /* 0x000fe800000006ff */
[----:B------:R-:W1:Y:S02]  /*1e00*/  SYNCS.PHASECHK.TRANS64.TRYWAIT P0, [UR9+0x40], R5 ;  /* 0x00004005ff0075a7 */ /* 0x000e640008001109 */
[----:B-1----:R-:W-:Y:S05]  /*1e10*/  @!P0 BRA `(.L_x_25) ;  /* 0x0000006800748947 */ /* 0x002fea0003800000 */
.L_x_24:
[----:B------:R2:W-:Y:S01]  /*1e20*/  @!P5 SYNCS.ARRIVE.TRANS64 RZ, [UR9], R3 ;  /* 0x00000003ffffd9a7 */ /* 0x0005e20008000009 */
[----:B------:R-:W-:Y:S04]  /*1e30*/  BSSY.RECONVERGENT B0, `(.L_x_26) ;  /* 0x0000003000007945 */ /* 0x000fe80003800200 */
[----:B------:R-:W-:Y:S05]  /*1e40*/  @P4 BRA `(.L_x_27) ;  /* 0x0000000000044947 */ /* 0x000fea0003800000 */
[----:B------:R-:W-:Y:S05]  /*1e50*/  BPT.TRAP 0x1 ;  /* 0x000000040000795c */ /* 0x000fea0000300000 */
.L_x_27:
[----:B------:R-:W-:Y:S05]  /*1e60*/  BSYNC.RECONVERGENT B0 ;  /* 0x0000000000007941 */ /* 0x000fea0003800200 */
.L_x_26:
        /* <DEDUP_REMOVED lines=8> */
[----:B------:R-:W-:Y:S02]  /*1ef0*/  UIADD3 UR39, UPT, UPT, UR28, 0x1, URZ ;  /* 0x000000011c277890 */ /* 0x000fe4000fffe0ff */
[----:B------:R-:W-:Y:S01]  /*1f00*/  UIADD3 UR46, UP1, UPT, UR36, 0x80, URZ ;  /* 0x00000080242e7890 */ /* 0x000fe2000ff3e0ff */
[----:B-1----:R-:W-:Y:S01]  /*1f10*/  MOV R2, UR33 ;  /* 0x0000002100027c02 */ /* 0x002fe20008000f00 */
[----:B------:R-:W-:Y:S02]  /*1f20*/  UPRMT UR41, UR6, 0x40, UR7 ;  /* 0x0000004006297896 */ /* 0x000fe40008000007 */
[----:B------:R-:W-:Y:S01]  /*1f30*/  UISETP.NE.AND UP2, UPT, UR39, UR26, UPT ;  /* 0x0000001a2700728c */ /* 0x000fe2000bf45270 */
[----:B--2---:R-:W-:Y:S01]  /*1f40*/  SHF.L.U32 R3, R2, 0x1f, RZ ;  /* 0x0000001f02037819 */ /* 0x004fe200000006ff */
[----:B------:R-:W-:Y:S02]  /*1f50*/  USHF.L.U32 UR10, UR30, 0x5, URZ ;  /* 0x000000051e0a7899 */ /* 0x000fe400080006ff */
[----:B------:R-:W-:Y:S01]  /*1f60*/  UIADD3.X UR47, UPT, UPT, URZ, UR37, URZ, UP1, !UPT ;  /* 0x00000025ff2f7290 */ /* 0x000fe20008ffe4ff */
[----:B------:R1:W2:Y:S01]  /*1f70*/  SYNCS.PHASECHK.TRANS64.TRYWAIT P1, [UR8+0x40], R3 ;  /* 0x00004003ff0075a7 */ /* 0x0002a20008021108 */
[----:B------:R-:W-:Y:S02]  /*1f80*/  ULEA UR8, UR38, UR22, 0xd ;  /* 0x0000001626087291 */ /* 0x000fe4000f8e68ff */
[----:B------:R-:W-:Y:S02]  /*1f90*/  UPRMT UR48, UR41, 0x5410, URZ ;  /* 0x0000541029307896 */ /* 0x000fe400080000ff */
[----:B------:R-:W-:Y:S02]  /*1fa0*/  UIADD3 UR8, UPT, UPT, UR8, 0x8800, URZ ;  /* 0x0000880008087890 */ /* 0x000fe4000fffe0ff */
[----:B------:R-:W-:Y:S02]  /*1fb0*/  UIADD3 UR44, UP0, UPT, UR36, 0x180, URZ ;  /* 0x00000180242c7890 */ /* 0x000fe4000ff1e0ff */
[----:B------:R-:W-:Y:S02]  /*1fc0*/  ULEA UR16, UR38, UR22, 0xe ;  /* 0x0000001626107291 */ /* 0x000fe4000f8e70ff */
[----:B------:R-:W-:Y:S02]  /*1fd0*/  UIADD3.X UR45, UPT, UPT, URZ, UR37, URZ, UP0, !UPT ;  /* 0x00000025ff2d7290 */ /* 0x000fe400087fe4ff */
[----:B------:R-:W-:Y:S01]  /*1fe0*/  UIADD3 UR16, UPT, UPT, UR16, 0x18800, URZ ;  /* 0x0001880010107890 */ /* 0x000fe2000fffe0ff */
[----:B------:R1:W-:Y:S01]  /*1ff0*/  UTMALDG.4D.IM2COL [UR8], [UR46], UR48 ;  /* 0x000000082e0073b4 */ /* 0x0003e20008058030 */
[----:B------:R-:W-:Y:S02]  /*2000*/  UIADD3 UR38, UPT, UPT, UR29, 0x1, URZ ;  /* 0x000000011d267890 */ /* 0x000fe4000fffe0ff */
[----:B------:R-:W-:Y:S02]  /*2010*/  @UP2 UIADD3 UR38, UPT, UPT, UR29, URZ, URZ ;  /* 0x000000ff1d262290 */ /* 0x000fe4000fffe0ff */
[----:B------:R-:W-:Y:S02]  /*2020*/  UIADD3 UR41, UPT, UPT, UR30, 0x1, URZ ;  /* 0x000000011e297890 */ /* 0x000fe4000fffe0ff */
[----:B------:R-:W-:Y:S02]  /*2030*/  UISETP.NE.AND UP0, UPT, UR38, UR25, UPT ;  /* 0x000000192600728c */ /* 0x000fe4000bf05270 */
[----:B------:R-:W-:Y:S01]  /*2040*/  UIADD3 UR49, UPT, UPT, UR40, -0x1, URZ ;  /* 0xffffffff28317890 */ /* 0x000fe2000fffe0ff */
[----:B------:R-:W-:Y:S01]  /*2050*/  UMOV UR42, 0x0 ;  /* 0x00000000002a7882 */ /* 0x000fe20000000000 */
[----:B------:R-:W-:Y:S01]  /*2060*/  UMOV UR43, 0x10000000 ;  /* 0x10000000002b7882 */ /* 0x000fe20000000000 */
[----:B------:R-:W-:Y:S01]  /*2070*/  UMOV UR19, UR27 ;  /* 0x0000001b00137c82 */ /* 0x000fe20008000000 */
[----:B------:R-:W-:Y:S01]  /*2080*/  UMOV UR20, UR28 ;  /* 0x0000001c00147c82 */ /* 0x000fe20008000000 */
[----:B------:R-:W-:Y:S01]  /*2090*/  USEL UR28, UR39, URZ, UP2 ;  /* 0x000000ff271c7287 */ /* 0x000fe20009000000 */
[----:B------:R-:W-:Y:S03]  /*20a0*/  UMOV UR21, UR29 ;  /* 0x0000001d00157c82 */ /* 0x000fe60008000000 */
[----:B------:R-:W-:Y:S02]  /*20b0*/  @UP0 UIADD3 UR41, UPT, UPT, UR30, URZ, URZ ;  /* 0x000000ff1e290290 */ /* 0x000fe4000fffe0ff */
[----:B------:R-:W-:Y:S01]  /*20c0*/  USEL UR29, UR38, URZ, UP0 ;  /* 0x000000ff261d7287 */ /* 0x000fe20008000000 */
[----:B------:R-:W-:Y:S01]  /*20d0*/  UMOV UR17, UR9 ;  /* 0x0000000900117c82 */ /* 0x000fe20008000000 */
[----:B------:R-:W-:Y:S01]  /*20e0*/  UMOV UR18, UR10 ;  /* 0x0000000a00127c82 */ /* 0x000fe20008000000 */
[----:B------:R-:W-:Y:S01]  /*20f0*/  UISETP.GT.U32.AND UP0, UPT, UR40, 0x1, UPT ;  /* 0x000000012800788c */ /* 0x000fe2000bf04070 */
[----:B------:R1:W-:Y:S01]  /*2100*/  UTMALDG.4D [UR16], [UR44], desc[UR42] ;  /* 0x00002a102c0075b4 */ /* 0x0003e20008019000 */
[----:B------:R-:W-:Y:S01]  /*2110*/  UMOV UR38, UR32 ;  /* 0x0000002000267c82 */ /* 0x000fe20008000000 */
[----:B------:R-:W-:Y:S01]  /*2120*/  UMOV UR40, UR49 ;  /* 0x0000003100287c82 */ /* 0x000fe20008000000 */
[----:B------:R-:W-:Y:S05]  /*2130*/  UMOV UR30, UR41 ;  /* 0x00000029001e7c82 */ /* 0x000fea0008000000 */
[----:B-1----:R-:W-:Y:S05]  /*2140*/  BRA.U UP0, `(.L_x_28) ;  /* 0xfffffffd00187547 */ /* 0x002fea000b83ffff */
.L_x_23:
[----:B------:R-:W-:Y:S01]  /*2150*/  SHF.L.U32 R3, R10, 0x1f, RZ ;  /* 0x0000001f0a037819 */ /* 0x000fe200000006ff */
[----:B------:R-:W-:-:S03]  /*2160*/  NOP ;  /* 0x0000000000007918 */ /* 0x000fc60000000000 */
[----:B------:R-:W4:Y:S02]  /*2170*/  SYNCS.PHASECHK.TRANS64.TRYWAIT P0, [UR22+0xd0], R3 ;  /* 0x0000d003ff0075a7 */ /* 0x000f240008001116 */
[----:B----4-:R-:W-:Y:S05]  /*2180*/  @!P0 BRA `(.L_x_29) ;  /* 0x0000006400b08947 */ /* 0x010fea0003800000 */
.L_x_130:
[----:B------:R-:W4:Y:S01]  /*2190*/  LDS.128 R4, [UR22+0x110] ;  /* 0x00011016ff047984 */ /* 0x000f220008000c00 */
[----:B------:R-:W-:Y:S01]  /*21a0*/  UIADD3 UR4, UPT, UPT, UR22, 0xd8, URZ ;  /* 0x000000d816047890 */ /* 0x000fe2000fffe0ff */
[----:B------:R-:W-:Y:S01]  /*21b0*/  ISETP.GE.AND P0, PT, R26, 0x1, PT ;  /* 0x000000011a00780c */ /* 0x000fe20003f06270 */
[----:B------:R-:W-:Y:S01]  /*21c0*/  @!PT LDS RZ, [RZ] ;  /* 0x00000000fffff984 */ /* 0x000fe20000000800 */
[----:B------:R-:W-:Y:S01]  /*21d0*/  @!PT LDS RZ, [RZ] ;  /* 0x00000000fffff984 */ /* 0x000fe20000000800 */
[----:B------:R-:W-:Y:S01]  /*21e0*/  @!PT LDS RZ, [RZ] ;  /* 0x00000000fffff984 */ /* 0x000fe20000000800 */
[----:B------:R-:W-:Y:S01]  /*21f0*/  @!PT LDS RZ, [RZ] ;  /* 0x00000000fffff984 */ /* 0x000fe20000000800 */
[----:B------:R1:W-:Y:S06]  /*2200*/  MEMBAR.ALL.CTA ;  /* 0x0000000000007992 */ /* 0x0003ec0000008000 */
[----:B-1----:R-:W1:Y:S01]  /*2210*/  FENCE.VIEW.ASYNC.S ;  /* 0x00000000000073c6 */ /* 0x002e620000000000 */
[----:B------:R-:W-:-:S09]  /*2220*/  UPRMT UR4, URZ, 0x654, UR4 ;  /* 0x00000654ff047896 */ /* 0x000fd20008000004 */
[----:B-1----:R-:W-:Y:S01]  /*2230*/  SYNCS.ARRIVE.TRANS64.RED.A1T0 RZ, [UR4], RZ ;  /* 0x000000ffffff79a7 */ /* 0x002fe20008100404 */
[----:B----4-:R-:W-:-:S13]  /*2240*/  LOP3.LUT P3, RZ, R6, 0x1, RZ, 0xc0, !PT ;  /* 0x0000000106ff7812 */ /* 0x010fda000786c0ff */
[----:B------:R-:W-:Y:S02]  /*2250*/  @P3 MOV R15, R4 ;  /* 0x00000004000f3202 */ /* 0x000fe40000000f00 */
[----:B------:R-:W-:Y:S01]  /*2260*/  @P3 LOP3.LUT R13, R5, 0xffff, RZ, 0xc0, !PT ;  /* 0x0000ffff050d3812 */ /* 0x000fe200078ec0ff */
[----:B------:R-:W-:Y:S06]  /*2270*/  @!P0 BRA `(.L_x_30) ;  /* 0x0000000000b88947 */ /* 0x000fec0003800000 */
[----:B------:R-:W1:Y:S01]  /*2280*/  LDC.64 R4, c[0x0][0xb18] ;  /* 0x0002c600ff047b82 */ /* 0x000e620000000a00 */
[----:B--2---:R-:W-:-:S07]  /*2290*/  ISETP.NE.AND P2, PT, R26, 0x1, PT ;  /* 0x000000011a00780c */ /* 0x004fce0003f45270 */
[----:B------:R-:W2:Y:S08]  /*22a0*/  LDC.64 R6, c[0x0][0xb10] ;  /* 0x0002c400ff067b82 */ /* 0x000eb00000000a00 */
[----:B------:R-:W4:Y:S08]  /*22b0*/  LDC R8, c[0x0][0xb20] ;  /* 0x0002c800ff087b82 */ /* 0x000f300000000800 */
[----:B------:R-:W3:Y:S01]  /*22c0*/  LDC R12, c[0x0][0xb0c] ;  /* 0x0002c300ff0c7b82 */ /* 0x000ee20000000800 */
[----:B-1----:R-:W-:Y:S01]  /*22d0*/  IMAD.HI.U32 R9, R0, R5, RZ ;  /* 0x0000000500097227 */ /* 0x002fe200078e00ff */
[----:B------:R-:W-:-:S03]  /*22e0*/  ISETP.NE.AND P0, PT, R4, 0x1, PT ;  /* 0x000000010400780c */ /* 0x000fc60003f05270 */
[----:B------:R-:W-:-:S03]  /*22f0*/  IMAD.HI.U32 R5, R13, R5, RZ ;  /* 0x000000050d057227 */ /* 0x000fc600078e00ff */
[----:B------:R-:W1:Y:S01]  /*2300*/  LDC.64 R2, c[0x0][0xb28] ;  /* 0x0002ca00ff027b82 */ /* 0x000e620000000a00 */
[----:B--2---:R-:W-:-:S04]  /*2310*/  IMAD.HI.U32 R14, R11, R6, RZ ;  /* 0x000000060b0e7227 */ /* 0x004fc800078e00ff */
[----:B------:R-:W-:Y:S01]  /*2320*/  IMAD.HI.U32 R16, R15, R6, RZ ;  /* 0x000000060f107227 */ /* 0x000fe200078e00ff */
[----:B------:R-:W-:Y:S02]  /*2330*/  SHF.R.U32.HI R14, RZ, R7, R14 ;  /* 0x00000007ff0e7219 */ /* 0x000fe4000001160e */
[-C--:B----4-:R-:W-:Y:S02]  /*2340*/  SHF.R.U32.HI R9, RZ, R8.reuse, R9 ;  /* 0x00000008ff097219 */ /* 0x090fe40000011609 */
[----:B------:R-:W-:Y:S02]  /*2350*/  SHF.R.U32.HI R8, RZ, R8, R5 ;  /* 0x00000008ff087219 */ /* 0x000fe40000011605 */
[----:B------:R-:W-:Y:S02]  /*2360*/  SEL R9, R0, R9, !P0 ;  /* 0x0000000900097207 */ /* 0x000fe40004000000 */
[----:B------:R-:W-:Y:S02]  /*2370*/  SHF.R.U32.HI R16, RZ, R7, R16 ;  /* 0x00000007ff107219 */ /* 0x000fe40000011610 */
[----:B---3--:R-:W-:-:S02]  /*2380*/  ISETP.NE.AND P1, PT, R12, 0x1, PT ;  /* 0x000000010c00780c */ /* 0x008fc40003f25270 */
[----:B------:R-:W-:Y:S02]  /*2390*/  SEL R5, R13, R8, !P0 ;  /* 0x000000080d057207 */ /* 0x000fe40004000000 */
[----:B------:R-:W-:Y:S02]  /*23a0*/  SEL R17, R11, R14, !P1 ;  /* 0x0000000e0b117207 */ /* 0x000fe40004800000 */
[----:B------:R-:W-:Y:S01]  /*23b0*/  SEL R7, R15, R16, !P1 ;  /* 0x000000100f077207 */ /* 0x000fe20004800000 */
[----:B-1----:R-:W-:-:S04]  /*23c0*/  IMAD.HI.U32 R14, R9, R2, RZ ;  /* 0x00000002090e7227 */ /* 0x002fc800078e00ff */
[----:B------:R-:W-:Y:S01]  /*23d0*/  IMAD.HI.U32 R6, R17, R2, RZ ;  /* 0x0000000211067227 */ /* 0x000fe200078e00ff */
[----:B------:R-:W-:-:S04]  /*23e0*/  @P2 SHF.R.U32.HI R9, RZ, R3, R14 ;  /* 0x00000003ff092219 */ /* 0x000fc8000001160e */
        /* <DEDUP_REMOVED lines=8> */
[----:B------:R-:W-:-:S04]  /*2470*/  @!P0 IMAD.HI.U32 R8, R7, R2, RZ ;  /* 0x0000000207088227 */ /* 0x000fc800078e00ff */
[----:B------:R-:W-:Y:S01]  /*2480*/  IMAD.MOV R2, RZ, RZ, -R6 ;  /* 0x000000ffff027224 */ /* 0x000fe200078e0a06 */
[----:B------:R-:W-:-:S03]  /*2490*/  @!P0 SHF.R.U32.HI R8, RZ, R3, R8 ;  /* 0x00000003ff088219 */ /* 0x000fc60000011608 */
[----:B------:R-:W-:Y:S01]  /*24a0*/  IMAD R2, R26, R2, R5 ;  /* 0x000000021a027224 */ /* 0x000fe200078e0205 */
[----:B------:R-:W-:Y:S02]  /*24b0*/  @!P0 SEL R3, R7, R8, !P2 ;  /* 0x0000000807038207 */ /* 0x000fe40005000000 */
[----:B------:R-:W-:-:S03]  /*24c0*/  IADD3 R8, PT, PT, -R5, RZ, RZ ;  /* 0x000000ff05087210 */ /* 0x000fc60007ffe1ff */
[--C-:B------:R-:W-:Y:S02]  /*24d0*/  @!P0 IMAD.IADD R6, R6, 0x1, -R3.reuse ;  /* 0x0000000106068824 */ /* 0x100fe400078e0a03 */
[----:B------:R-:W-:Y:S01]  /*24e0*/  @!P0 IMAD R3, R2, R17, R3 ;  /* 0x0000001102038224 */ /* 0x000fe200078e0203 */
[----:B------:R-:W-:Y:S01]  /*24f0*/  IADD3 R2, PT, PT, -R7, RZ, RZ ;  /* 0x000000ff07027210 */ /* 0x000fe20007ffe1ff */
[----:B------:R-:W-:Y:S02]  /*2500*/  @!P0 IMAD R5, R26, R6, R7 ;  /* 0x000000061a058224 */ /* 0x000fe400078e0207 */
[----:B------:R-:W-:Y:S02]  /*2510*/  IMAD R8, R4, R8, R13 ;  /* 0x0000000804087224 */ /* 0x000fe400078e020d */
[----:B------:R-:W-:Y:S02]  /*2520*/  @!P0 IMAD.MOV.U32 R7, RZ, RZ, R3 ;  /* 0x000000ffff078224 */ /* 0x000fe400078e0003 */
[----:B------:R-:W-:-:S02]  /*2530*/  IMAD R2, R12, R2, R15 ;  /* 0x000000020c027224 */ /* 0x000fc400078e020f */
[----:B------:R-:W-:Y:S02]  /*2540*/  IMAD R13, R5, R4, R8 ;  /* 0x00000004050d7224 */ /* 0x000fe400078e0208 */
[----:B------:R-:W-:Y:S02]  /*2550*/  IMAD R15, R7, R12, R2 ;  /* 0x0000000c070f7224 */ /* 0x000fe400078e0202 */
.L_x_30:
[----:B------:R-:W1:Y:S02]  /*2560*/  LDCU UR4, c[0x0][0xb30] ;  /* 0x00016600ff0477ac */ /* 0x000e640008000800 */
[----:B-1----:R-:W-:-:S09]  /*2570*/  UISETP.NE.AND UP0, UPT, UR4, 0x1, UPT ;  /* 0x000000010400788c */ /* 0x002fd2000bf05270 */
[----:B------:R-:W-:Y:S05]  /*2580*/  BRA.U UP0, `(.L_x_31) ;  /* 0x0000000100407547 */ /* 0x000fea000b800000 */
[----:B------:R-:W1:Y:S08]  /*2590*/  LDC.64 R4, c[0x0][0xb10] ;  /* 0x0002c400ff047b82 */ /* 0x000e700000000a00 */
[----:B------:R-:W4:Y:S08]  /*25a0*/  LDC.64 R2, c[0x0][0xb18] ;  /* 0x0002c600ff027b82 */ /* 0x000f300000000a00 */
[----:B------:R-:W2:Y:S08]  /*25b0*/  LDC R6, c[0x0][0xb20] ;  /* 0x0002c800ff067b82 */ /* 0x000eb00000000800 */
[----:B------:R-:W3:Y:S01]  /*25c0*/  LDC R8, c[0x0][0xb0c] ;  /* 0x0002c300ff087b82 */ /* 0x000ee20000000800 */
[----:B-1----:R-:W-:-:S05]  /*25d0*/  IMAD.HI.U32 R4, R15, R4, RZ ;  /* 0x000000040f047227 */ /* 0x002fca00078e00ff */
[----:B------:R-:W-:Y:S01]  /*25e0*/  SHF.R.U32.HI R4, RZ, R5, R4 ;  /* 0x00000005ff047219 */ /* 0x000fe20000011604 */
[----:B----4-:R-:W-:Y:S01]  /*25f0*/  IMAD.HI.U32 R3, R13, R3, RZ ;  /* 0x000000030d037227 */ /* 0x010fe200078e00ff */
[----:B------:R-:W-:-:S04]  /*2600*/  ISETP.NE.AND P0, PT, R2, 0x1, PT ;  /* 0x000000010200780c */ /* 0x000fc80003f05270 */
[----:B--2---:R-:W-:-:S04]  /*2610*/  SHF.R.U32.HI R6, RZ, R6, R3 ;  /* 0x00000006ff067219 */ /* 0x004fc80000011603 */
[----:B------:R-:W-:Y:S02]  /*2620*/  SEL R3, R13, R6, !P0 ;  /* 0x000000060d037207 */ /* 0x000fe40004000000 */
[----:B---3--:R-:W-:-:S04]  /*2630*/  ISETP.NE.AND P1, PT, R8, 0x1, PT ;  /* 0x000000010800780c */ /* 0x008fc80003f25270 */
[----:B------:R-:W-:-:S05]  /*2640*/  SEL R4, R15, R4, !P1 ;  /* 0x000000040f047207 */ /* 0x000fca0004800000 */
[----:B------:R-:W-:Y:S02]  /*2650*/  IMAD.IADD R5, R3, 0x1, -R4 ;  /* 0x0000000103057824 */ /* 0x000fe400078e0a04 */
[----:B------:R-:W-:Y:S02]  /*2660*/  IMAD.IADD R3, R4, 0x1, -R3 ;  /* 0x0000000104037824 */ /* 0x000fe400078e0a03 */
[----:B------:R-:W-:Y:S02]  /*2670*/  IMAD R15, R5, R8, R15 ;  /* 0x00000008050f7224 */ /* 0x000fe400078e020f */
[----:B------:R-:W-:-:S07]  /*2680*/  IMAD R13, R3, R2, R13 ;  /* 0x00000002030d7224 */ /* 0x000fce00078e020d */
.L_x_31:
[----:B------:R-:W-:Y:S01]  /*2690*/  UMOV UR20, UR31 ;  /* 0x0000001f00147c82 */ /* 0x000fe20008000000 */
[----:B------:R-:W-:Y:S01]  /*26a0*/  PLOP3.LUT P0, PT, PT, PT, PT, 0x80, 0x8 ;  /* 0x000000000008781c */ /* 0x000fe20003f0f070 */
[----:B------:R-:W-:Y:S01]  /*26b0*/  IMAD.IADD R19, R15, 0x1, R84 ;  /* 0x000000010f137824 */ /* 0x000fe200078e0254 */
[----:B------:R-:W-:Y:S01]  /*26c0*/  LOP3.LUT R10, R10, 0x1, RZ, 0x3c, !PT ;  /* 0x000000010a0a7812 */ /* 0x000fe200078e3cff */
[----:B------:R-:W-:Y:S01]  /*26d0*/  IMAD.IADD R16, R13, 0x1, R78 ;  /* 0x000000010d107824 */ /* 0x000fe200078e024e */
[----:B------:R-:W-:Y:S09]  /*26e0*/  @P3 BRA `(.L_x_32) ;  /* 0xffffffec00603947 */ /* 0x000ff2000383ffff */
[----:B------:R-:W-:Y:S01]  /*26f0*/  UIADD3 UR22, UPT, UPT, UR22, 0x40, URZ ;  /* 0x0000004016167890 */ /* 0x000fe2000fffe0ff */
[----:B------:R-:W-:-:S03]  /*2700*/  MOV R3, UR33 ;  /* 0x0000002100037c02 */ /* 0x000fc60008000f00 */
[----:B------:R-:W-:Y:S01]  /*2710*/  ULEA UR4, UR32, UR22, 0x3 ;  /* 0x0000001620047291 */ /* 0x000fe2000f8e18ff */
[----:B------:R-:W-:-:S08]  /*2720*/  SHF.L.U32 R3, R3, 0x1f, RZ ;  /* 0x0000001f03037819 */ /* 0x000fd000000006ff */
[----:B------:R-:W1:Y:S02]  /*2730*/  SYNCS.PHASECHK.TRANS64.TRYWAIT P0, [UR4], R3 ;  /* 0x00000003ff0075a7 */ /* 0x000e640008001104 */
[----:B-1----:R-:W-:Y:S05]  /*2740*/  @!P0 BRA `(.L_x_33) ;  /* 0x0000006000588947 */ /* 0x002fea0003800000 */
.L_x_132:
[----:B------:R-:W-:-:S04]  /*2750*/  UIADD3 UR6, UPT, UPT, UR32, 0x1, URZ ;  /* 0x0000000120067890 */ /* 0x000fc8000fffe0ff */
[----:B------:R-:W-:-:S04]  /*2760*/  UISETP.NE.AND UP0, UPT, UR6, 0x8, UPT ;  /* 0x000000080600788c */ /* 0x000fc8000bf05270 */
[----:B------:R-:W-:Y:S02]  /*2770*/  USEL UR5, URZ, 0x1, UP0 ;  /* 0x00000001ff057887 */ /* 0x000fe40008000000 */
[----:B------:R-:W-:Y:S02]  /*2780*/  USEL UR6, UR6, URZ, UP0 ;  /* 0x000000ff06067287 */ /* 0x000fe40008000000 */
[----:B------:R-:W-:Y:S02]  /*2790*/  ULOP3.LUT UR5, UR33, UR5, URZ, 0x3c, !UPT ;  /* 0x0000000521057292 */ /* 0x000fe4000f8e3cff */
[----:B------:R-:W-:-:S04]  /*27a0*/  ULEA UR4, UR6, UR22, 0x3 ;  /* 0x0000001606047291 */ /* 0x000fc8000f8e18ff */
[----:B-1----:R-:W-:-:S04]  /*27b0*/  MOV R3, UR5 ;  /* 0x0000000500037c02 */ /* 0x002fc80008000f00 */
[----:B------:R-:W-:-:S04]  /*27c0*/  SHF.L.U32 R3, R3, 0x1f, RZ ;  /* 0x0000001f03037819 */ /* 0x000fc800000006ff */
[----:B------:R-:W1:Y:S02]  /*27d0*/  SYNCS.PHASECHK.TRANS64.TRYWAIT P0, [UR4], R3 ;  /* 0x00000003ff0075a7 */ /* 0x000e640008001104 */
[----:B-1----:R-:W-:Y:S05]  /*27e0*/  @!P0 BRA `(.L_x_34) ;  /* 0x0000006000488947 */ /* 0x002fea0003800000 */
.L_x_134:
        /* <DEDUP_REMOVED lines=10> */
.L_x_136:
        /* <DEDUP_REMOVED lines=10> */
.L_x_138:
        /* <DEDUP_REMOVED lines=10> */
.L_x_140:
        /* <DEDUP_REMOVED lines=10> */
.L_x_142:
        /* <DEDUP_REMOVED lines=10> */
.L_x_144:
[----:B------:R-:W-:-:S04]  /*2b10*/  UIADD3 UR6, UPT, UPT, UR6, 0x1, URZ ;  /* 0x0000000106067890 */ /* 0x000fc8000fffe0ff */
[----:B------:R-:W-:-:S04]  /*2b20*/  UISETP.NE.AND UP0, UPT, UR6, 0x8, UPT ;  /* 0x000000080600788c */ /* 0x000fc8000bf05270 */
[----:B------:R-:W-:Y:S02]  /*2b30*/  USEL UR4, URZ, 0x1, UP0 ;  /* 0x00000001ff047887 */ /* 0x000fe40008000000 */
[----:B------:R-:W-:Y:S02]  /*2b40*/  USEL UR6, UR6, URZ, UP0 ;  /* 0x000000ff06067287 */ /* 0x000fe40008000000 */
[----:B------:R-:W-:Y:S02]  /*2b50*/  ULOP3.LUT UR4, UR5, UR4, URZ, 0x3c, !UPT ;  /* 0x0000000405047292 */ /* 0x000fe4000f8e3cff */
[----:B------:R-:W-:-:S04]  /*2b60*/  ULEA UR6, UR6, UR22, 0x3 ;  /* 0x0000001606067291 */ /* 0x000fc8000f8e18ff */
[----:B------:R-:W-:Y:S02]  /*2b70*/  IMAD.U32 R2, RZ, RZ, UR4 ;  /* 0x00000004ff027e24 */ /* 0x000fe4000f8e00ff */
[----:B-1----:R-:W-:-:S03]  /*2b80*/  MOV R0, UR6 ;  /* 0x0000000600007c02 */ /* 0x002fc60008000f00 */
[----:B------:R-:W-:-:S07]  /*2b90*/  SHF.L.U32 R3, R2, 0x1f, RZ ;  /* 0x0000001f02037819 */ /* 0x000fce00000006ff */
.L_x_40:
[----:B-1----:R1:W4:Y:S02]  /*2ba0*/  SYNCS.PHASECHK.TRANS64.TRYWAIT P0, [R0+URZ], R3 ;  /* 0x00000003000075a7 */ /* 0x00232400080011ff */
[----:B----4-:R-:W-:Y:S05]  /*2bb0*/  @!P0 NANOSLEEP.SYNCS 0x989680 ;  /* 0x009896800000895d */ /* 0x010fea0003900000 */
[----:B------:R-:W4:Y:S02]  /*2bc0*/  @!P0 SYNCS.PHASECHK.TRANS64 P0, [R0+URZ], R3 ;  /* 0x00000003000085a7 */ /* 0x000f2400080010ff */
[----:B----4-:R-:W-:Y:S05]  /*2bd0*/  @P0 EXIT ;  /* 0x000000000000094d */ /* 0x010fea0003800000 */
[----:B------:R-:W-:Y:S05]  /*2be0*/  BRA `(.L_x_40) ;  /* 0xfffffffc00ec7947 */ /* 0x000fea000383ffff */
.L_x_16:
[----:B------:R-:W-:-:S04]  /*2bf0*/  UISETP.NE.AND UP1, UPT, UR45, URZ, UPT ;  /* 0x000000ff2d00728c */ /* 0x000fc8000bf25270 */
[----:B------:R-:W-:-:S09]  /*2c00*/  UISETP.NE.OR UP1, UPT, UR8, 0x1, UP1 ;  /* 0x000000010800788c */ /* 0x000fd20008f25670 */
[----:B------:R-:W-:Y:S05]  /*2c10*/  BRA.U UP1, `(.L_x_41) ;  /* 0x0000000101b07547 */ /* 0x000fea000b800000 */
[----:B------:R-:W-:Y:S01]  /*2c20*/  UMOV UR4, 0x400 ;  /* 0x0000040000047882 */ /* 0x000fe20000000000 */
[----:B------:R-:W-:Y:S01]  /*2c30*/  HFMA2 R3, -RZ, RZ, 0, 5.9604644775390625e-08 ;  /* 0x00000001ff037431 */ /* 0x000fe200000001ff */
[----:B------:R-:W-:Y:S01]  /*2c40*/  ULEA UR45, UR45, UR4, 0x18 ;  /* 0x000000042d2d7291 */ /* 0x000fe2000f8ec0ff */
[----:B------:R-:W-:Y:S01]  /*2c50*/  ISETP.NE.AND P0, PT, R2, RZ, PT ;  /* 0x000000ff0200720c */ /* 0x000fe20003f05270 */
[----:B------:R-:W-:Y:S02]  /*2c60*/  IMAD.MOV.U32 R8, RZ, RZ, RZ ;  /* 0x000000ffff087224 */ /* 0x000fe400078e00ff */
[----:B------:R-:W-:Y:S02]  /*2c70*/  UIADD3 UR6, UPT, UPT, UR45, 0xd8, URZ ;  /* 0x000000d82d067890 */ /* 0x000fe4000fffe0ff */
[----:B------:R-:W-:Y:S02]  /*2c80*/  UIADD3 UR7, UPT, UPT, UR45, 0xd0, URZ ;  /* 0x000000d02d077890 */ /* 0x000fe4000fffe0ff */
[----:B------:R-:W-:-:S12]  /*2c90*/  UPRMT UR6, URZ, 0x654, UR6 ;  /* 0x00000654ff067896 */ /* 0x000fd80008000006 */
.L_x_44:
[----:B------:R-:W-:Y:S01]  /*2ca0*/  SHF.L.U32 R7, R3, 0x1f, RZ ;  /* 0x0000001f03077819 */ /* 0x000fe200000006ff */
[----:B------:R-:W-:Y:S02]  /*2cb0*/  IMAD.U32 R9, RZ, RZ, UR7 ;  /* 0x00000007ff097e24 */ /* 0x000fe4000f8e00ff */
[----:B------:R-:W-:Y:S01]  /*2cc0*/  @!P0 IMAD.MOV.U32 R5, RZ, RZ, 0x10 ;  /* 0x00000010ff058424 */ /* 0x000fe200078e00ff */
[----:B------:R-:W1:Y:S02]  /*2cd0*/  SYNCS.PHASECHK.TRANS64.TRYWAIT P1, [UR45+0xd8], R7 ;  /* 0x0000d807ff0075a7 */ /* 0x000e64000802112d */
[----:B------:R-:W-:-:S04]  /*2ce0*/  PRMT R9, R2, 0x654, R9 ;  /* 0x0000065402097816 */ /* 0x000fc80000000009 */
[----:B------:R-:W-:Y:S01]  /*2cf0*/  SEL R0, R9, R0, !P0 ;  /* 0x0000000009007207 */ /* 0x000fe20004000000 */
[----:B-1----:R-:W-:Y:S06]  /*2d00*/  @!P1 BRA `(.L_x_42) ;  /* 0x0000005c00909947 */ /* 0x002fec0003800000 */
.L_x_146:
[----:B------:R-:W-:Y:S01]  /*2d10*/  UIADD3 UR4, UPT, UPT, UR45, 0x110, URZ ;  /* 0x000001102d047890 */ /* 0x000fe2000fffe0ff */
[----:B------:R2:W-:Y:S01]  /*2d20*/  @!P0 SYNCS.ARRIVE.TRANS64.RED RZ, [R0+URZ], R5 ;  /* 0x0000000500ff89a7 */ /* 0x0005e200080004ff */
[----:B------:R-:W-:Y:S01]  /*2d30*/  UIADD3 UR5, UPT, UPT, UR45, 0xd0, URZ ;  /* 0x000000d02d057890 */ /* 0x000fe2000fffe0ff */
[----:B------:R-:W-:-:S08]  /*2d40*/  LOP3.LUT R3, R3, 0x1, RZ, 0x3c, !PT ;  /* 0x0000000103037812 */ /* 0x000fd000078e3cff */
[----:B------:R-:W-:Y:S06]  /*2d50*/  UGETNEXTWORKID.BROADCAST [UR4], [UR5] ;  /* 0x00000000040073ca */ /* 0x000fec0008000100 */
[----:B--2---:R-:W-:-:S04]  /*2d60*/  SHF.L.U32 R5, R8, 0x1f, RZ ;  /* 0x0000001f08057819 */ /* 0x004fc800000006ff */
[----:B------:R-:W2:Y:S02]  /*2d70*/  SYNCS.PHASECHK.TRANS64.TRYWAIT P1, [UR45+0xd0], R5 ;  /* 0x0000d005ff0075a7 */ /* 0x000ea4000802112d */
[----:B--2---:R-:W-:Y:S05]  /*2d80*/  @!P1 BRA `(.L_x_43) ;  /* 0x0000005c00889947 */ /* 0x004fea0003800000 */
.L_x_148:
[----:B-1----:R-:W1:Y:S01]  /*2d90*/  LDS.128 R4, [UR45+0x110] ;  /* 0x0001102dff047984 */ /* 0x002e620008000c00 */
[----:B------:R-:W-:Y:S01]  /*2da0*/  LOP3.LUT R8, R8, 0x1, RZ, 0x3c, !PT ;  /* 0x0000000108087812 */ /* 0x000fe200078e3cff */
[----:B------:R-:W-:Y:S01]  /*2db0*/  @!PT LDS RZ, [RZ] ;  /* 0x00000000fffff984 */ /* 0x000fe20000000800 */
[----:B------:R-:W-:Y:S01]  /*2dc0*/  @!PT LDS RZ, [RZ] ;  /* 0x00000000fffff984 */ /* 0x000fe20000000800 */
[----:B------:R-:W-:Y:S01]  /*2dd0*/  @!PT LDS RZ, [RZ] ;  /* 0x00000000fffff984 */ /* 0x000fe20000000800 */
[----:B------:R-:W-:Y:S01]  /*2de0*/  @!PT LDS RZ, [RZ] ;  /* 0x00000000fffff984 */ /* 0x000fe20000000800 */
[----:B------:R2:W-:Y:S06]  /*2df0*/  MEMBAR.ALL.CTA ;  /* 0x0000000000007992 */ /* 0x0005ec0000008000 */
[----:B--2---:R-:W2:Y:S02]  /*2e00*/  FENCE.VIEW.ASYNC.S ;  /* 0x00000000000073c6 */ /* 0x004ea40000000000 */
[----:B--2---:R-:W-:Y:S01]  /*2e10*/  SYNCS.ARRIVE.TRANS64.RED.A1T0 RZ, [UR6], RZ ;  /* 0x000000ffffff79a7 */ /* 0x004fe20008100406 */
[----:B-1----:R-:W-:-:S13]  /*2e20*/  LOP3.LUT P1, RZ, R6, 0x1, RZ, 0xc0, !PT ;  /* 0x0000000106ff7812 */ /* 0x002fda000782c0ff */
[----:B------:R-:W-:Y:S05]  /*2e30*/  @P1 BRA `(.L_x_44) ;  /* 0xfffffffc00981947 */ /* 0x000fea000383ffff */
[----:B------:R-:W-:-:S04]  /*2e40*/  SHF.L.U32 R0, R3, 0x1f, RZ ;  /* 0x0000001f03007819 */ /* 0x000fc800000006ff */
[----:B------:R-:W1:Y:S02]  /*2e50*/  SYNCS.PHASECHK.TRANS64 P0, [UR45+0xd8], R0 ;  /* 0x0000d800ff0075a7 */ /* 0x000e64000800102d */
[----:B-1----:R-:W-:Y:S05]  /*2e60*/  @P0 EXIT ;  /* 0x000000000000094d */ /* 0x002fea0003800000 */
[----:B------:R-:W-:-:S07]  /*2e70*/  MOV R0, UR45 ;  /* 0x0000002d00007c02 */ /* 0x000fce0008000f00 */
.L_x_45:
[----:B-1----:R-:W-:-:S04]  /*2e80*/  SHF.L.U32 R5, R3, 0x1f, RZ ;  /* 0x0000001f03057819 */ /* 0x002fc800000006ff */
[----:B------:R1:W2:Y:S03]  /*2e90*/  SYNCS.PHASECHK.TRANS64.TRYWAIT P0, [R0+URZ+0xd8], R5 ;  /* 0x0000d805000075a7 */ /* 0x0002a600080011ff */
[----:B--2---:R-:W-:Y:S05]  /*2ea0*/  @!P0 NANOSLEEP.SYNCS 0x989680 ;  /* 0x009896800000895d */ /* 0x004fea0003900000 */
[----:B------:R-:W2:Y:S02]  /*2eb0*/  @!P0 SYNCS.PHASECHK.TRANS64 P0, [R0+URZ+0xd8], R5 ;  /* 0x0000d805000085a7 */ /* 0x000ea400080010ff */
[----:B--2---:R-:W-:Y:S05]  /*2ec0*/  @P0 EXIT ;  /* 0x000000000000094d */ /* 0x004fea0003800000 */
[----:B------:R-:W-:Y:S05]  /*2ed0*/  BRA `(.L_x_45) ;  /* 0xfffffffc00e87947 */ /* 0x000fea000383ffff */
.L_x_41:
[----:B------:R-:W-:-:S09]  /*2ee0*/  UISETP.NE.AND UP1, UPT, UR8, URZ, UPT ;  /* 0x000000ff0800728c */ /* 0x000fd2000bf25270 */
[----:B------:R-:W-:Y:S05]  /*2ef0*/  BRA.U UP1, `(.L_x_46) ;  /* 0x0000000d01787547 */ /* 0x000fea000b800000 */
[----:B------:R-:W-:Y:S01]  /*2f00*/  UMOV UR4, 0x40 ;  /* 0x0000004000047882 */ /* 0x000fe20000000000 */
[----:B------:R-:W-:Y:S01]  /*2f10*/  NOP ;  /* 0x0000000000007918 */ /* 0x000fe20000000000 */
[----:B------:R-:W-:Y:S01]  /*2f20*/  ULEA UR4, UR45, UR4, 0x18 ;  /* 0x000000042d047291 */ /* 0x000fe2000f8ec0ff */
[----:B------:R-:W-:Y:S02]  /*2f30*/  UMOV UR5, 0x400 ;  /* 0x0000040000057882 */ /* 0x000fe40000000000 */
[----:B------:R-:W-:-:S06]  /*2f40*/  ULEA UR45, UR45, UR5, 0x18 ;  /* 0x000000052d2d7291 */ /* 0x000fcc000f8ec0ff */
[----:B------:R-:W1:Y:S02]  /*2f50*/  LDS.U8 R0, [UR4+0x1c] ;  /* 0x00001c04ff007984 */ /* 0x000e640008000000 */
[----:B-1----:R-:W-:-:S13]  /*2f60*/  ISETP.NE.AND P0, PT, R0, RZ, PT ;  /* 0x000000ff0000720c */ /* 0x002fda0003f05270 */
[----:B------:R-:W-:Y:S05]  /*2f70*/  @P0 BRA `(.L_x_47) ;  /* 0x0000000000580947 */ /* 0x000fea0003800000 */
[----:B------:R-:W-:-:S13]  /*2f80*/  ELECT P0, URZ, PT ;  /* 0x0000000000ff782f */ /* 0x000fda0003800000 */
[----:B------:R-:W-:Y:S05]  /*2f90*/  @!P0 BRA `(.L_x_48) ;  /* 0x0000000000608947 */ /* 0x000fea0003800000 */
[----:B------:R-:W-:Y:S01]  /*2fa0*/  UMOV UR5, 0x10 ;  /* 0x0000001000057882 */ /* 0x000fe20000000000 */
[----:B------:R-:W-:Y:S01]  /*2fb0*/  HFMA2 R0, -RZ, RZ, 0, 5.9604644775390625e-08 ;  /* 0x00000001ff007431 */ /* 0x000fe200000001ff */
[----:B------:R-:W-:-:S03]  /*2fc0*/  MOV R2, 0xffff ;  /* 0x0000ffff00027802 */ /* 0x000fc60000000f00 */
[----:B------:R-:W-:Y:S04]  /*2fd0*/  DEPBAR.LE SB1, 0x36 ;  /* 0x00009d800000791a */ /* 0x000fe80000000000 */
[----:B------:R-:W1:Y:S02]  /*2fe0*/  UTCATOMSWS.FIND_AND_SET.ALIGN UP0, UR5, UR5 ;  /* 0x00000005000575e3 */ /* 0x000e640008000800 */
[----:B-1----:R-:W-:Y:S01]  /*2ff0*/  MOV R3, UR5 ;  /* 0x0000000500037c02 */ /* 0x002fe20008000f00 */
[----:B------:R-:W-:Y:S06]  /*3000*/  BRA.U UP0, `(.L_x_49) ;  /* 0x0000000100187547 */ /* 0x000fec000b800000 */
.L_x_50:
[----:B------:R-:W-:Y:S05]  /*3010*/  NANOSLEEP 0x64 ;  /* 0x000000640000795d */ /* 0x000fea0003800000 */
[----:B------:R-:W-:-:S05]  /*3020*/  UMOV UR5, 0x10 ;  /* 0x0000001000057882 */ /* 0x000fca0000000000 */
[----:B------:R-:W-:Y:S04]  /*3030*/  DEPBAR.LE SB1, 0x36 ;  /* 0x00009d800000791a */ /* 0x000fe80000000000 */
[----:B------:R-:W1:Y:S02]  /*3040*/  UTCATOMSWS.FIND_AND_SET.ALIGN UP0, UR5, UR5 ;  /* 0x00000005000575e3 */ /* 0x000e640008000800 */
[----:B-1----:R-:W-:Y:S01]  /*3050*/  MOV R3, UR5 ;  /* 0x0000000500037c02 */ /* 0x002fe20008000f00 */
[----:B------:R-:W-:Y:S05]  /*3060*/  BRA.U !UP0, `(.L_x_50) ;  /* 0xfffffffd08e87547 */ /* 0x000fea000b83ffff */
.L_x_49:
[-C--:B------:R-:W-:Y:S02]  /*3070*/  SHF.L.U32 R2, R2, R3.reuse, RZ ;  /* 0x0000000302027219 */ /* 0x080fe400000006ff */
[----:B------:R-:W-:Y:S01]  /*3080*/  SHF.L.U32 R0, R0, R3, RZ ;  /* 0x0000000300007219 */ /* 0x000fe200000006ff */
[----:B------:R-:W-:Y:S02]  /*3090*/  IMAD.SHL.U32 R3, R3, 0x20, RZ ;  /* 0x0000002003037824 */ /* 0x000fe400078e00ff */
[----:B------:R1:W-:Y:S04]  /*30a0*/  ATOMS.OR RZ, [UR4+0x14], R2 ;  /* 0x00001402ffff798c */ /* 0x0003e8000b000004 */
[----:B------:R1:W-:Y:S04]  /*30b0*/  ATOMS.OR RZ, [UR4+0x18], R0 ;  /* 0x00001800ffff798c */ /* 0x0003e8000b000004 */
[----:B------:R1:W-:Y:S01]  /*30c0*/  STS [UR45+0x120], R3 ;  /* 0x00012003ff007988 */ /* 0x0003e2000800082d */
[----:B------:R-:W-:Y:S05]  /*30d0*/  BRA `(.L_x_48) ;  /* 0x0000000000107947 */ /* 0x000fea0003800000 */
.L_x_47:
[----:B------:R-:W-:Y:S02]  /*30e0*/  MOV R0, 0xffffffff ;  /* 0xffffffff00007802 */ /* 0x000fe40000000f00 */
[----:B------:R-:W-:-:S03]  /*30f0*/  MOV R2, 0x3120 ;  /* 0x0000312000027802 */ /* 0x000fc60000000f00 */
[----:B------:R1:W-:Y:S04]  /*3100*/  STS [UR45+0x120], R0 ;  /* 0x00012000ff007988 */ /* 0x0003e8000800082d */
[----:B-1-3-5:R-:W-:Y:S05]  /*3110*/  CALL.REL.NOINC `($__internal_1_$__cuda_sm10x_tcgen05_guardrail_trap_phase_invalid_during_alloc) ;  /* 0x0000006000987944 */ /* 0x02afea0003c00000 */
.L_x_48:
[----:B------:R-:W-:Y:S05]  /*3120*/  WARPSYNC.ALL ;  /* 0x0000000000007948 */ /* 0x000fea0003800000 */
[----:B------:R-:W2:Y:S01]  /*3130*/  S2UR UR6, SR_CgaCtaId ;  /* 0x00000000000679c3 */ /* 0x000ea20000008800 */
[----:B------:R-:W-:Y:S01]  /*3140*/  UMOV UR4, 0x400 ;  /* 0x0000040000047882 */ /* 0x000fe20000000000 */
[----:B------:R-:W-:-:S06]  /*3150*/  NOP ;  /* 0x0000000000007918 */ /* 0x000fcc0000000000 */
[----:B------:R-:W-:Y:S06]  /*3160*/  BAR.ARV 0x6, 0xa0 ;  /* 0x0182800000007b1d */ /* 0x000fec0000002000 */
[----:B------:R-:W-:Y:S01]  /*3170*/  IMAD.MOV.U32 R10, RZ, RZ, 0x1 ;  /* 0x00000001ff0a7424 */ /* 0x000fe200078e00ff */
[----:B------:R-:W-:Y:S01]  /*3180*/  CS2R R8, SRZ ;  /* 0x0000000000087805 */ /* 0x000fe2000001ff00 */
[----:B------:R-:W-:Y:S01]  /*3190*/  UMOV UR15, URZ ;  /* 0x000000ff000f7c82 */ /* 0x000fe20008000000 */
[----:B------:R-:W-:Y:S01]  /*31a0*/  UMOV UR14, URZ ;  /* 0x000000ff000e7c82 */ /* 0x000fe20008000000 */
[----:B------:R-:W-:Y:S01]  /*31b0*/  UMOV UR24, 0x0 ;  /* 0x0000000000187882 */ /* 0x000fe20000000000 */
[----:B------:R-:W-:Y:S01]  /*31c0*/  UMOV UR25, 0x4200910 ;  /* 0x0420091000197882 */ /* 0x000fe20000000000 */
[----:B------:R-:W-:Y:S01]  /*31d0*/  UMOV UR22, 0x0 ;  /* 0x0000000000167882 */ /* 0x000fe20000000000 */
[----:B------:R-:W-:Y:S01]  /*31e0*/  UMOV UR23, 0x4200910 ;  /* 0x0420091000177882 */ /* 0x000fe20000000000 */
[----:B------:R-:W-:Y:S01]  /*31f0*/  UMOV UR20, 0x0 ;  /* 0x0000000000147882 */ /* 0x000fe20000000000 */
[----:B------:R-:W-:Y:S01]  /*3200*/  UMOV UR21, 0x4200910 ;  /* 0x0420091000157882 */ /* 0x000fe20000000000 */
[----:B--2---:R-:W-:Y:S01]  /*3210*/  ULEA UR6, UR6, UR4, 0x18 ;  /* 0x0000000406067291 */ /* 0x004fe2000f8ec0ff */
[----:B------:R-:W2:Y:S03]  /*3220*/  LDCU.64 UR4, c[0x0][0x388] ;  /* 0x00007100ff0477ac */ /* 0x000ea60008000a00 */
[----:B------:R-:W-:-:S02]  /*3230*/  UIADD3 UR9, UPT, UPT, UR6, 0x8800, URZ ;  /* 0x0000880006097890 */ /* 0x000fc4000fffe0ff */
[----:B------:R-:W-:-:S03]  /*3240*/  UIADD3 UR10, UPT, UPT, UR6, 0x18800, URZ ;  /* 0x00018800060a7890 */ /* 0x000fc6000fffe0ff */
[----:B------:R-:W1:Y:S01]  /*3250*/  LDS R11, [UR6+0x120] ;  /* 0x00012006ff0b7984 */ /* 0x000e620008000800 */
[----:B------:R-:W-:Y:S02]  /*3260*/  USHF.R.U32.HI UR9, URZ, 0x4, UR9 ;  /* 0x00000004ff097899 */ /* 0x000fe40008011609 */
[----:B------:R-:W-:Y:S02]  /*3270*/  USHF.R.U32.HI UR10, URZ, 0x4, UR10 ;  /* 0x00000004ff0a7899 */ /* 0x000fe4000801160a */
[----:B------:R-:W-:Y:S02]  /*3280*/  ULOP3.LUT UR9, UR9, 0x3fff, URZ, 0xc0, !UPT ;  /* 0x00003fff09097892 */ /* 0x000fe4000f8ec0ff */
[----:B------:R-:W-:Y:S02]  /*3290*/  ULOP3.LUT UR10, UR10, 0x3fff, URZ, 0xc0, !UPT ;  /* 0x00003fff0a0a7892 */ /* 0x000fe4000f8ec0ff */
[----:B------:R-:W-:Y:S02]  /*32a0*/  ULOP3.LUT UR9, UR9, 0x10000, URZ, 0xfc, !UPT ;  /* 0x0001000009097892 */ /* 0x000fe4000f8efcff */
[----:B--2---:R-:W-:-:S02]  /*32b0*/  UIADD3 UR7, UPT, UPT, UR4, 0x1f, URZ ;  /* 0x0000001f04077890 */ /* 0x004fc4000fffe0ff */
[----:B------:R-:W-:Y:S02]  /*32c0*/  ULOP3.LUT UR10, UR10, 0x10000, URZ, 0xfc, !UPT ;  /* 0x000100000a0a7892 */ /* 0x000fe4000f8efcff */
[----:B------:R-:W-:Y:S01]  /*32d0*/  USHF.R.S32.HI UR4, URZ, 0x1f, UR7 ;  /* 0x0000001fff047899 */ /* 0x000fe20008011407 */
[----:B------:R-:W-:Y:S01]  /*32e0*/  UMOV UR18, 0x0 ;  /* 0x0000000000127882 */ /* 0x000fe20000000000 */
[----:B------:R-:W-:Y:S02]  /*32f0*/  UMOV UR19, 0x4200910 ;  /* 0x0420091000137882 */ /* 0x000fe40000000000 */
[----:B------:R-:W-:-:S04]  /*3300*/  ULEA.HI UR7, UR4, UR7, URZ, 0x5 ;  /* 0x0000000704077291 */ /* 0x000fc8000f8f28ff */
[----:B------:R-:W-:-:S03]  /*3310*/  USHF.R.S32.HI UR7, URZ, 0x5, UR7 ;  /* 0x00000005ff077899 */ /* 0x000fc60008011407 */
[----:B------:R-:W2:Y:S01]  /*3320*/  LDCU UR4, c[0x0][0x390] ;  /* 0x00007200ff0477ac */ /* 0x000ea20008000800 */
[----:B------:R-:W-:Y:S02]  /*3330*/  UIMAD UR7, UR7, UR5, URZ ;  /* 0x00000005070772a4 */ /* 0x000fe4000f8e02ff */
[----:B------:R-:W-:-:S04]  /*3340*/  UIADD3 UR5, UPT, UPT, UR6, 0xd8, URZ ;  /* 0x000000d806057890 */ /* 0x000fc8000fffe0ff */
[----:B------:R-:W-:Y:S01]  /*3350*/  UPRMT UR5, URZ, 0x654, UR5 ;  /* 0x00000654ff057896 */ /* 0x000fe20008000005 */
[C---:B-1----:R-:W-:Y:S01]  /*3360*/  VIADD R3, R11.reuse, 0x80 ;  /* 0x000000800b037836 */ /* 0x042fe20000000000 */
[----:B------:R-:W-:Y:S01]  /*3370*/  LOP3.LUT R2, R11, 0xffff, RZ, 0xc0, !PT ;  /* 0x0000ffff0b027812 */ /* 0x000fe200078ec0ff */
[----:B--2---:R-:W-:-:S03]  /*3380*/  UIMAD UR4, UR7, UR4, URZ ;  /* 0x00000004070472a4 */ /* 0x004fc6000f8e02ff */
[----:B------:R-:W-:Y:S01]  /*3390*/  LOP3.LUT R3, R3, 0xffff, RZ, 0xc0, !PT ;  /* 0x0000ffff03037812 */ /* 0x000fe200078ec0ff */
[----:B------:R-:W-:-:S04]  /*33a0*/  UIADD3 UR16, UPT, UPT, UR4, -0x1, URZ ;  /* 0xffffffff04107890 */ /* 0x000fc8000fffe0ff */
[----:B------:R1:W-:Y:S01]  /*33b0*/  STL.64 [R1], R2 ;  /* 0x0000000201007387 */ /* 0x0003e20000100a00 */
[----:B------:R-:W-:-:S11]  /*33c0*/  UISETP.GE.AND UP2, UPT, UR4, 0x1, UPT ;  /* 0x000000010400788c */ /* 0x000fd6000bf46270 */
.L_x_57:
[----:B-1----:R-:W-:-:S04]  /*33d0*/  SHF.L.U32 R3, R9, 0x1f, RZ ;  /* 0x0000001f09037819 */ /* 0x002fc800000006ff */
[----:B------:R-:W1:Y:S02]  /*33e0*/  SYNCS.PHASECHK.TRANS64.TRYWAIT P0, [UR6+0xd0], R3 ;  /* 0x0000d003ff0075a7 */ /* 0x000e640008001106 */
[----:B-12-4-:R-:W-:Y:S05]  /*33f0*/  @!P0 BRA `(.L_x_51) ;  /* 0x0000005800048947 */ /* 0x016fea0003800000 */
.L_x_150:
[----:B------:R-:W2:Y:S01]  /*3400*/  LDS.128 R4, [UR6+0x110] ;  /* 0x00011006ff047984 */ /* 0x000ea20008000c00 */
[----:B------:R-:W-:Y:S01]  /*3410*/  ULEA UR8, UR15, UR6, 0x3 ;  /* 0x000000060f087291 */ /* 0x000fe2000f8e18ff */
[----:B-1----:R-:W-:Y:S01]  /*3420*/  SHF.L.U32 R3, R10, 0x1f, RZ ;  /* 0x0000001f0a037819 */ /* 0x002fe200000006ff */
[----:B------:R-:W-:Y:S01]  /*3430*/  @!PT LDS RZ, [RZ] ;  /* 0x00000000fffff984 */ /* 0x000fe20000000800 */
[----:B------:R-:W-:Y:S01]  /*3440*/  @!PT LDS RZ, [RZ] ;  /* 0x00000000fffff984 */ /* 0x000fe20000000800 */
[----:B------:R-:W-:Y:S01]  /*3450*/  @!PT LDS RZ, [RZ] ;  /* 0x00000000fffff984 */ /* 0x000fe20000000800 */
[----:B------:R-:W-:Y:S01]  /*3460*/  @!PT LDS RZ, [RZ] ;  /* 0x00000000fffff984 */ /* 0x000fe20000000800 */
[----:B------:R1:W-:Y:S06]  /*3470*/  MEMBAR.ALL.CTA ;  /* 0x0000000000007992 */ /* 0x0003ec0000008000 */
[----:B-1----:R-:W1:Y:S02]  /*3480*/  FENCE.VIEW.ASYNC.S ;  /* 0x00000000000073c6 */ /* 0x002e640000000000 */
[----:B-1----:R-:W-:Y:S01]  /*3490*/  SYNCS.ARRIVE.TRANS64.RED.A1T0 RZ, [UR5], RZ ;  /* 0x000000ffffff79a7 */ /* 0x002fe20008100405 */
[----:B------:R-:W1:Y:S02]  /*34a0*/  SYNCS.PHASECHK.TRANS64.TRYWAIT P0, [UR8+0xf0], R3 ;  /* 0x0000f003ff0075a7 */ /* 0x000e640008001108 */
[----:B-12---:R-:W-:Y:S05]  /*34b0*/  @!P0 BRA `(.L_x_52) ;  /* 0x0000005400ec8947 */ /* 0x006fea0003800000 */
.L_x_152:
[----:B------:R-:W-:Y:S05]  /*34c0*/  BRA.U !UP2, `(.L_x_53) ;  /* 0x000000010af07547 */ /* 0x000fea000b800000 */
[----:B-1----:R-:W-:Y:S01]  /*34d0*/  IMAD.U32 R0, RZ, RZ, UR15 ;  /* 0x0000000fff007e24 */ /* 0x002fe2000f8e00ff */
[----:B------:R-:W-:-:S04]  /*34e0*/  ULEA UR4, UR14, UR6, 0x3 ;  /* 0x000000060e047291 */ /* 0x000fc8000f8e18ff */
[----:B------:R-:W-:Y:S02]  /*34f0*/  LEA R2, R0, R1, 0x2 ;  /* 0x0000000100027211 */ /* 0x000fe400078e10ff */
[----:B------:R-:W-:-:S04]  /*3500*/  SHF.L.U32 R0, R8, 0x1f, RZ ;  /* 0x0000001f08007819 */ /* 0x000fc800000006ff */
[----:B------:R-:W5:Y:S01]  /*3510*/  LDL R2, [R2] ;  /* 0x0000000002027983 */ /* 0x000f620000100800 */
[----:B------:R1:W2:Y:S01]  /*3520*/  SYNCS.PHASECHK.TRANS64.TRYWAIT P2, [UR4], R0 ;  /* 0x00000000ff0075a7 */ /* 0x0002a20008041104 */
[----:B------:R-:W-:Y:S01]  /*3530*/  UPLOP3.LUT UP3, UPT, UPT, UPT, UPT, 0x40, 0x4 ;  /* 0x000000000004789c */ /* 0x000fe20003f6e870 */
[----:B------:R-:W-:Y:S01]  /*3540*/  UMOV UR13, UR16 ;  /* 0x00000010000d7c82 */ /* 0x000fe20008000000 */
[----:B------:R-:W-:-:S09]  /*3550*/  UMOV UR12, UR14 ;  /* 0x0000000e000c7c82 */ /* 0x000fd20008000000 */
.L_x_56:
[----:B----4-:R-:W-:Y:S01]  /*3560*/  ULEA UR7, UR12, UR6, 0x3 ;  /* 0x000000060c077291 */ /* 0x010fe2000f8e18ff */
[----:B-12---:R-:W-:Y:S11]  /*3570*/  @P2 BRA `(.L_x_54) ;  /* 0x00000000000c2947 */ /* 0x006ff60003800000 */
[----:B------:R-:W-:Y:S04]  /*3580*/  SHF.L.U32 R3, R8, 0x1f, RZ ;  /* 0x0000001f08037819 */ /* 0x000fe800000006ff */
[----:B------:R-:W2:Y:S02]  /*3590*/  SYNCS.PHASECHK.TRANS64.TRYWAIT P0, [UR7], R3 ;  /* 0x00000003ff0075a7 */ /* 0x000ea40008001107 */
[----:B--2---:R-:W-:Y:S05]  /*35a0*/  @!P0 BRA `(.L_x_55) ;  /* 0x0000005400c88947 */ /* 0x004fea0003800000 */
.L_x_54:
[----:B------:R-:W-:Y:S01]  /*35b0*/  UISETP.NE.AND UP0, UPT, UR13, URZ, UPT ;  /* 0x000000ff0d00728c */ /* 0x000fe2000bf05270 */
[----:B------:R-:W-:Y:S01]  /*35c0*/  PLOP3.LUT P2, PT, PT, PT, PT, 0x80, 0x8 ;  /* 0x000000000008781c */ /* 0x000fe20003f4f070 */
[----:B------:R-:W-:Y:S01]  /*35d0*/  UIADD3 UR14, UPT, UPT, UR12, 0x1, URZ ;  /* 0x000000010c0e7890 */ /* 0x000fe2000fffe0ff */
[----:B------:R-:W-:Y:S03]  /*35e0*/  ELECT P1, URZ, PT ;  /* 0x0000000000ff782f */ /* 0x000fe60003820000 */
[----:B------:R-:W-:Y:S01]  /*35f0*/  UISETP.NE.AND UP1, UPT, UR14, 0x8, UPT ;  /* 0x000000080e00788c */ /* 0x000fe2000bf25270 */
[----:B------:R-:W-:Y:S01]  /*3600*/  PLOP3.LUT P0, PT, PT, PT, UP0, 0x80, 0x8 ;  /* 0x000000000008781c */ /* 0x000fe20003f0f008 */
[----:B------:R-:W-:Y:S02]  /*3610*/  ULEA UR26, UR12, UR10, 0xa ;  /* 0x0000000a0c1a7291 */ /* 0x000fe4000f8e50ff */
[----:B------:R-:W-:Y:S02]  /*3620*/  USEL UR11, URZ, 0x1, UP1 ;  /* 0x00000001ff0b7887 */ /* 0x000fe40008800000 */
[----:B------:R-:W-:Y:S02]  /*3630*/  USEL UR14, UR14, URZ, UP1 ;  /* 0x000000ff0e0e7287 */ /* 0x000fe40008800000 */
[----:B------:R-:W-:Y:S02]  /*3640*/  ULEA UR28, UR12, UR9, 0x9 ;  /* 0x000000090c1c7291 */ /* 0x000fe4000f8e48ff */
[----:B------:R-:W-:Y:S01]  /*3650*/  @UP0 ULEA UR4, UR14, UR6, 0x3 ;  /* 0x000000060e040291 */ /* 0x000fe2000f8e18ff */
[----:B------:R-:W-:Y:S01]  /*3660*/  LOP3.LUT R8, R8, UR11, RZ, 0x3c, !PT ;  /* 0x0000000b08087c12 */ /* 0x000fe2000f8e3cff */
[----:B------:R-:W-:Y:S02]  /*3670*/  UIADD3 UR36, UPT, UPT, UR26, 0x2, URZ ;  /* 0x000000021a247890 */ /* 0x000fe4000fffe0ff */
[----:B------:R-:W-:Y:S01]  /*3680*/  UIADD3 UR34, UPT, UPT, UR28, 0x2, URZ ;  /* 0x000000021c227890 */ /* 0x000fe2000fffe0ff */
[----:B-1----:R-:W-:Y:S01]  /*3690*/  @P0 SHF.L.U32 R0, R8, 0x1f, RZ ;  /* 0x0000001f08000819 */ /* 0x002fe200000006ff */
[----:B------:R-:W-:Y:S02]  /*36a0*/  UIADD3 UR32, UPT, UPT, UR26, 0x4, URZ ;  /* 0x000000041a207890 */ /* 0x000fe4000fffe0ff */
[----:B------:R-:W-:Y:S01]  /*36b0*/  UIADD3 UR30, UPT, UPT, UR28, 0x4, URZ ;  /* 0x000000041c1e7890 */ /* 0x000fe2000fffe0ff */
[----:B------:R4:W1:Y:S01]  /*36c0*/  @P0 SYNCS.PHASECHK.TRANS64.TRYWAIT P2, [UR4], R0 ;  /* 0x00000000ff0005a7 */ /* 0x0008620008041104 */
[----:B------:R-:W-:Y:S02]  /*36d0*/  ELECT P0, URZ, PT ;  /* 0x0000000000ff782f */ /* 0x000fe40003800000 */
[C---:B-----5:R-:W-:Y:S01]  /*36e0*/  @P1 R2UR.BROADCAST UR4, R2.reuse ;  /* 0x00000000020412ca */ /* 0x060fe200008e0000 */
[----:B------:R-:W-:Y:S10]  /*36f0*/  UIADD3 UR7, UPT, UPT, UR7, 0x40, URZ ;  /* 0x0000004007077890 */ /* 0x000ff4000fffe0ff */
[C---:B------:R-:W-:Y:S02]  /*3700*/  @P0 R2UR.BROADCAST UR11, R2.reuse ;  /* 0x00000000020b02ca */ /* 0x040fe400008e0000 */
[----:B------:R-:W-:Y:S01]  /*3710*/  ELECT P0, URZ, PT ;  /* 0x0000000000ff782f */ /* 0x000fe20003800000 */
[----:B------:R-:W-:Y:S01]  /*3720*/  UMOV UR27, 0x40004040 ;  /* 0x40004040001b7882 */ /* 0x000fe20000000000 */
[----:B------:R-:W-:Y:S01]  /*3730*/  UMOV UR29, 0x40004040 ;  /* 0x40004040001d7882 */ /* 0x000fe20000000000 */
[----:B------:R-:W-:Y:S01]  /*3740*/  UMOV UR37, 0x40004040 ;  /* 0x4000404000257882 */ /* 0x000fe20000000000 */
[----:B------:R-:W-:Y:S01]  /*3750*/  UMOV UR35, 0x40004040 ;  /* 0x4000404000237882 */ /* 0x000fe20000000000 */
[----:B------:R-:W-:Y:S01]  /*3760*/  UMOV UR33, 0x40004040 ;  /* 0x4000404000217882 */ /* 0x000fe20000000000 */
[----:B------:R-:W-:Y:S01]  /*3770*/  UMOV UR31, 0x40004040 ;  /* 0x40004040001f7882 */ /* 0x000fe20000000000 */
[----:B------:R-:W-:Y:S01]  /*3780*/  UMOV UR12, UR14 ;  /* 0x0000000e000c7c82 */ /* 0x000fe20008000000 */
[----:B------:R2:W-:Y:S01]  /*3790*/  UTCHMMA gdesc[UR28], gdesc[UR26], tmem[UR4], tmem[UR24], idesc[UR25], UP3 ;  /* 0x00ff181a1c0075ea */ /* 0x0005e20009800004 */
[----:B------:R-:W-:Y:S02]  /*37a0*/  UPLOP3.LUT UP3, UPT, UPT, UPT, UPT, 0x80, 0x8 ;  /* 0x000000000008789c */ /* 0x000fe40003f6f070 */
[----:B------:R3:W-:Y:S01]  /*37b0*/  UTCHMMA gdesc[UR34], gdesc[UR36], tmem[UR11], tmem[UR22], idesc[UR23], UPT ;  /* 0x00ff1624220075ea */ /* 0x0007e2000b80000b */
[----:B--2---:R-:W-:Y:S01]  /*37c0*/  UIADD3 UR26, UPT, UPT, UR26, 0x6, URZ ;  /* 0x000000061a1a7890 */ /* 0x004fe2000fffe0ff */
[C---:B------:R-:W-:Y:S02]  /*37d0*/  @P0 R2UR.BROADCAST UR4, R2.reuse ;  /* 0x00000000020402ca */ /* 0x040fe400008e0000 */
[----:B------:R-:W-:Y:S11]  /*37e0*/  ELECT P0, URZ, PT ;  /* 0x0000000000ff782f */ /* 0x000ff60003800000 */
[----:B------:R-:W-:Y:S02]  /*37f0*/  @!UPT UIADD3 URZ, UPT, UPT, URZ, URZ, URZ ;  /* 0x000000fffffff290 */ /* 0x000fe4000fffe0ff */
[----:B---3--:R-:W-:Y:S01]  /*3800*/  @P0 R2UR.BROADCAST UR11, R2 ;  /* 0x00000000020b02ca */ /* 0x008fe200008e0000 */
[----:B------:R-:W-:Y:S01]  /*3810*/  UIADD3 UR28, UPT, UPT, UR28, 0x6, URZ ;  /* 0x000000061c1c7890 */ /* 0x000fe2000fffe0ff */
[----:B------:R2:W-:Y:S11]  /*3820*/  UTCHMMA gdesc[UR30], gdesc[UR32], tmem[UR4], tmem[UR20], idesc[UR21], UPT ;  /* 0x00ff14201e0075ea */ /* 0x0005f6000b800004 */
[----:B------:R4:W-:Y:S01]  /*3830*/  UTCHMMA gdesc[UR28], gdesc[UR26], tmem[UR11], tmem[UR18], idesc[UR19], UPT ;  /* 0x00ff121a1c0075ea */ /* 0x0009e2000b80000b */
[----:B------:R4:W-:Y:S01]  /*3840*/  UTCBAR [UR7], URZ ;  /* 0x000000ff070073e9 */ /* 0x0009e200080000ff */
[----:B--2---:R-:W-:Y:S02]  /*3850*/  UIADD3 UR4, UPT, UPT, UR13, 0x1, URZ ;  /* 0x000000010d047890 */ /* 0x004fe4000fffe0ff */
[----:B------:R-:W-:Y:S02]  /*3860*/  UIADD3 UR13, UPT, UPT, UR13, -0x1, URZ ;  /* 0xffffffff0d0d7890 */ /* 0x000fe4000fffe0ff */
[----:B------:R-:W-:Y:S09]  /*3870*/  UISETP.GT.U32.AND UP0, UPT, UR4, 0x1, UPT ;  /* 0x000000010400788c */ /* 0x000ff2000bf04070 */
[----:B------:R-:W-:Y:S05]  /*3880*/  BRA.U UP0, `(.L_x_56) ;  /* 0xfffffffd00347547 */ /* 0x000fea000b83ffff */
.L_x_53:
[----:B------:R-:W-:Y:S01]  /*3890*/  UIADD3 UR15, UPT, UPT, UR15, 0x1, URZ ;  /* 0x000000010f0f7890 */ /* 0x000fe2000fffe0ff */
[----:B------:R-:W-:Y:S01]  /*38a0*/  LOP3.LUT P0, RZ, R6, 0x1, RZ, 0xc0, !PT ;  /* 0x0000000106ff7812 */ /* 0x000fe2000780c0ff */
[----:B------:R-:W-:Y:S01]  /*38b0*/  UIADD3 UR8, UPT, UPT, UR8, 0xe0, URZ ;  /* 0x000000e008087890 */ /* 0x000fe2000fffe0ff */
[----:B------:R-:W-:Y:S01]  /*38c0*/  LOP3.LUT R9, R9, 0x1, RZ, 0x3c, !PT ;  /* 0x0000000109097812 */ /* 0x000fe200078e3cff */
[----:B------:R-:W-:-:S04]  /*38d0*/  UISETP.NE.AND UP0, UPT, UR15, 0x2, UPT ;  /* 0x000000020f00788c */ /* 0x000fc8000bf05270 */
[----:B------:R-:W-:Y:S02]  /*38e0*/  USEL UR4, URZ, 0x1, UP0 ;  /* 0x00000001ff047887 */ /* 0x000fe40008000000 */
[----:B------:R-:W-:Y:S01]  /*38f0*/  USEL UR15, UR15, URZ, UP0 ;  /* 0x000000ff0f0f7287 */ /* 0x000fe20008000000 */
[----:B------:R2:W-:Y:S03]  /*3900*/  UTCBAR [UR8], URZ ;  /* 0x000000ff080073e9 */ /* 0x0005e600080000ff */
[----:B------:R-:W-:Y:S01]  /*3910*/  LOP3.LUT R10, R10, UR4, RZ, 0x3c, !PT ;  /* 0x000000040a0a7c12 */ /* 0x000fe2000f8e3cff */
[----:B------:R-:W-:Y:S07]  /*3920*/  @P0 BRA `(.L_x_57) ;  /* 0xfffffff800a80947 */ /* 0x000fee000383ffff */
[----:B------:R-:W3:Y:S01]  /*3930*/  S2UR UR4, SR_CgaCtaId ;  /* 0x00000000000479c3 */ /* 0x000ee20000008800 */
[----:B------:R-:W-:Y:S01]  /*3940*/  ELECT P0, URZ, PT ;  /* 0x0000000000ff782f */ /* 0x000fe20003800000 */
[----:B-1--4-:R-:W-:Y:S01]  /*3950*/  IMAD.MOV.U32 R0, RZ, RZ, 0x1 ;  /* 0x00000001ff007424 */ /* 0x012fe200078e00ff */
[----:B------:R-:W-:Y:S01]  /*3960*/  UIADD3 UR6, UPT, UPT, UR6, 0xf0, URZ ;  /* 0x000000f006067890 */ /* 0x000fe2000fffe0ff */
[----:B------:R-:W-:Y:S01]  /*3970*/  SHF.L.U32 R3, R10, 0x1f, RZ ;  /* 0x0000001f0a037819 */ /* 0x000fe200000006ff */
[----:B------:R-:W-:-:S03]  /*3980*/  UMOV UR5, 0x40 ;  /* 0x0000004000057882 */ /* 0x000fc60000000000 */
[----:B------:R-:W-:Y:S01]  /*3990*/  UVIRTCOUNT.DEALLOC.SMPOOL 0x80 ;  /* 0x000000800000784c */ /* 0x000fe20000000000 */
[----:B---3--:R-:W-:Y:S02]  /*39a0*/  ULEA UR4, UR4, UR5, 0x18 ;  /* 0x0000000504047291 */ /* 0x008fe4000f8ec0ff */
[----:B------:R-:W-:-:S07]  /*39b0*/  ULEA UR5, UR15, UR6, 0x3 ;  /* 0x000000060f057291 */ /* 0x000fce000f8e18ff */
[----:B------:R1:W-:Y:S02]  /*39c0*/  @P0 STS.U8 [UR4+0x1c], R0 ;  /* 0x00001c00ff000988 */ /* 0x0003e40008000004 */
[----:B------:R-:W3:Y:S02]  /*39d0*/  SYNCS.PHASECHK.TRANS64.TRYWAIT P0, [UR5], R3 ;  /* 0x00000003ff0075a7 */ /* 0x000ee40008001105 */
[----:B-1-3--:R-:W-:Y:S05]  /*39e0*/  @!P0 BRA `(.L_x_58) ;  /* 0x0000005000d08947 */ /* 0x00afea0003800000 */
.L_x_155:
[----:B------:R-:W-:-:S04]  /*39f0*/  UIADD3 UR7, UPT, UPT, UR15, 0x1, URZ ;  /* 0x000000010f077890 */ /* 0x000fc8000fffe0ff */
[----:B------:R-:W-:-:S04]  /*3a00*/  UISETP.NE.AND UP0, UPT, UR7, 0x2, UPT ;  /* 0x000000020700788c */ /* 0x000fc8000bf05270 */
[----:B------:R-:W-:Y:S02]  /*3a10*/  USEL UR5, URZ, 0x1, UP0 ;  /* 0x00000001ff057887 */ /* 0x000fe40008000000 */
[----:B------:R-:W-:-:S04]  /*3a20*/  USEL UR7, UR7, URZ, UP0 ;  /* 0x000000ff07077287 */ /* 0x000fc80008000000 */
[----:B------:R-:W-:Y:S01]  /*3a30*/  ULEA UR7, UR7, UR6, 0x3 ;  /* 0x0000000607077291 */ /* 0x000fe2000f8e18ff */
[----:B-1----:R-:W-:-:S04]  /*3a40*/  LOP3.LUT R3, R10, UR5, RZ, 0x3c, !PT ;  /* 0x000000050a037c12 */ /* 0x002fc8000f8e3cff */
[----:B------:R-:W-:-:S04]  /*3a50*/  SHF.L.U32 R3, R3, 0x1f, RZ ;  /* 0x0000001f03037819 */ /* 0x000fc800000006ff */
[----:B------:R-:W1:Y:S02]  /*3a60*/  SYNCS.PHASECHK.TRANS64.TRYWAIT P0, [UR7], R3 ;  /* 0x00000003ff0075a7 */ /* 0x000e640008001107 */
[----:B-1----:R-:W-:Y:S05]  /*3a70*/  @!P0 BRA `(.L_x_59) ;  /* 0x0000005000c48947 */ /* 0x002fea0003800000 */
.L_x_157:
[----:B------:R-:W-:Y:S01]  /*3a80*/  NOP ;  /* 0x0000000000007918 */ /* 0x000fe20000000000 */
[----:B-1----:R-:W1:Y:S01]  /*3a90*/  LDS R0, [UR4+0x14] ;  /* 0x00001404ff007984 */ /* 0x002e620008000800 */
[----:B------:R-:W-:Y:S01]  /*3aa0*/  LOP3.LUT R2, R11, 0xffff, RZ, 0xc0, !PT ;  /* 0x0000ffff0b027812 */ /* 0x000fe200078ec0ff */
[----:B------:R-:W-:Y:S02]  /*3ab0*/  IMAD.MOV.U32 R3, RZ, RZ, 0xffff ;  /* 0x0000ffffff037424 */ /* 0x000fe400078e00ff */
[----:B------:R-:W-:Y:S01]  /*3ac0*/  IMAD.MOV.U32 R5, RZ, RZ, 0x1 ;  /* 0x00000001ff057424 */ /* 0x000fe200078e00ff */
[----:B------:R-:W-:-:S04]  /*3ad0*/  SHF.R.U32.HI R2, RZ, 0x5, R2 ;  /* 0x00000005ff027819 */ /* 0x000fc80000011602 */
[-C--:B------:R-:W-:Y:S02]  /*3ae0*/  SHF.L.U32 R3, R3, R2.reuse, RZ ;  /* 0x0000000203037219 */ /* 0x080fe400000006ff */
[----:B------:R-:W-:Y:S02]  /*3af0*/  SHF.L.U32 R5, R5, R2, RZ ;  /* 0x0000000205057219 */ /* 0x000fe400000006ff */
[----:B-1----:R-:W-:-:S04]  /*3b00*/  LOP3.LUT R0, R0, R3, RZ, 0xc0, !PT ;  /* 0x0000000300007212 */ /* 0x002fc800078ec0ff */
[----:B------:R-:W-:-:S13]  /*3b10*/  ISETP.NE.AND P0, PT, R0, R3, PT ;  /* 0x000000030000720c */ /* 0x000fda0003f05270 */
[----:B------:R-:W-:Y:S05]  /*3b20*/  @P0 BRA `(.L_x_60) ;  /* 0x00000000005c0947 */ /* 0x000fea0003800000 */
[----:B------:R-:W1:Y:S02]  /*3b30*/  LDS R0, [UR4+0x18] ;  /* 0x00001804ff007984 */ /* 0x000e640008000800 */
[----:B-1----:R-:W-:-:S04]  /*3b40*/  LOP3.LUT R0, R0, R5, RZ, 0xc0, !PT ;  /* 0x0000000500007212 */ /* 0x002fc800078ec0ff */
[----:B------:R-:W-:-:S13]  /*3b50*/  ISETP.NE.AND P0, PT, R0, R5, PT ;  /* 0x000000050000720c */ /* 0x000fda0003f05270 */
[----:B------:R-:W-:Y:S05]  /*3b60*/  @P0 BRA `(.L_x_61) ;  /* 0x0000000000400947 */ /* 0x000fea0003800000 */
[----:B--2---:R-:W-:Y:S01]  /*3b70*/  R2UR UR8, R3 ;  /* 0x00000000030872ca */ /* 0x004fe200000e0000 */
[----:B------:R-:W1:Y:S01]  /*3b80*/  S2R R2, SR_LANEID ;  /* 0x0000000000027919 */ /* 0x000e620000000000 */
[----:B------:R-:W-:Y:S01]  /*3b90*/  LOP3.LUT R5, RZ, R5, RZ, 0x33, !PT ;  /* 0x00000005ff057212 */ /* 0x000fe200078e33ff */
[----:B------:R-:W-:Y:S02]  /*3ba0*/  VOTEU.ANY UR7, UPT, PT ;  /* 0x0000000000077886 */ /* 0x000fe400038e0100 */
[----:B------:R-:W-:Y:S01]  /*3bb0*/  UFLO.U32 UR7, UR7 ;  /* 0x00000007000772bd */ /* 0x000fe200080e0000 */
[----:B------:R-:W2:Y:S07]  /*3bc0*/  REDUX UR5, R5 ;  /* 0x00000000050573c4 */ /* 0x000eae0000000000 */
[----:B------:R-:W-:-:S06]  /*3bd0*/  ULOP3.LUT UR8, URZ, UR8, URZ, 0x33, !UPT ;  /* 0x00000008ff087292 */ /* 0x000fcc000f8e33ff */
[----:B------:R-:W-:-:S04]  /*3be0*/  IMAD.U32 R0, RZ, RZ, UR8 ;  /* 0x00000008ff007e24 */ /* 0x000fc8000f8e00ff */
[----:B------:R-:W3:Y:S02]  /*3bf0*/  REDUX UR6, R0 ;  /* 0x00000000000673c4 */ /* 0x000ee40000000000 */
[----:B------:R4:W-:Y:S01]  /*3c00*/  UTCATOMSWS.AND URZ, UR8 ;  /* 0x0000000800ff79e3 */ /* 0x0009e20008000000 */
[----:B-1----:R-:W-:Y:S01]  /*3c10*/  ISETP.EQ.U32.AND P0, PT, R2, UR7, PT ;  /* 0x0000000702007c0c */ /* 0x002fe2000bf02070 */
[----:B--2---:R-:W-:Y:S02]  /*3c20*/  IMAD.U32 R2, RZ, RZ, UR5 ;  /* 0x00000005ff027e24 */ /* 0x004fe4000f8e00ff */
[----:B---3--:R-:W-:-:S10]  /*3c30*/  IMAD.U32 R3, RZ, RZ, UR6 ;  /* 0x00000006ff037e24 */ /* 0x008fd4000f8e00ff */
[----:B------:R4:W-:Y:S04]  /*3c40*/  @P0 ATOMS.AND RZ, [UR4+0x14], R3 ;  /* 0x00001403ffff098c */ /* 0x0009e8000a800004 */
[----:B------:R4:W-:Y:S01]  /*3c50*/  @P0 ATOMS.AND RZ, [UR4+0x18], R2 ;  /* 0x00001802ffff098c */ /* 0x0009e2000a800004 */
[----:B------:R-:W-:Y:S05]  /*3c60*/  BRA `(.L_x_62) ;  /* 0x0000000000147947 */ /* 0x000fea0003800000 */
.L_x_61:
[----:B------:R-:W-:Y:S02]  /*3c70*/  MOV R2, 0x3c90 ;  /* 0x00003c9000027802 */ /* 0x000fe40000000f00 */
[----:B--2--5:R-:W-:Y:S05]  /*3c80*/  CALL.REL.NOINC `($__internal_0_$__cuda_sm10x_tcgen05_guardrail_trap_col_being_dealloced_not_returned_by_alloc) ;  /* 0x0000005400b07944 */ /* 0x024fea0003c00000 */
[----:B------:R-:W-:Y:S05]  /*3c90*/  BRA `(.L_x_62) ;  /* 0x0000000000087947 */ /* 0x000fea0003800000 */
.L_x_60:
[----:B------:R-:W-:Y:S02]  /*3ca0*/  MOV R2, 0x3cc0 ;  /* 0x00003cc000027802 */ /* 0x000fe40000000f00 */
[----:B--2--5:R-:W-:Y:S05]  /*3cb0*/  CALL.REL.NOINC `($__internal_2_$__cuda_sm10x_tcgen05_guardrail_trap_unallocated_columns_being_dealloced) ;  /* 0x0000005400bc7944 */ /* 0x024fea0003c00000 */
.L_x_62:
[----:B------:R-:W-:Y:S01]  /*3cc0*/  NOP ;  /* 0x0000000000007918 */ /* 0x000fe20000000000 */
[----:B----4-:R-:W-:Y:S05]  /*3cd0*/  EXIT ;  /* 0x000000000000794d */ /* 0x010fea0003800000 */
.L_x_46:
[----:B------:R-:W-:-:S09]  /*3ce0*/  UISETP.NE.OR UP2, UPT, UR8, 0x3, !UP2 ;  /* 0x000000030800788c */ /* 0x000fd2000d745670 */
[----:B------:R-:W-:Y:S05]  /*3cf0*/  BRA.U UP2, `(.L_x_63) ;  /* 0x0000001102647547 */ /* 0x000fea000b800000 */
[----:B-----5:R-:W1:Y:S01]  /*3d00*/  LDC.64 R32, c[0x0][0x988] ;  /* 0x00026200ff207b82 */ /* 0x020e620000000a00 */
[----:B------:R-:W2:Y:S01]  /*3d10*/  LDCU.64 UR8, c[0x0][0x888] ;  /* 0x00011100ff0877ac */ /* 0x000ea20008000a00 */
[----:B------:R-:W-:Y:S02]  /*3d20*/  IMAD.MOV.U32 R36, RZ, RZ, 0x1 ;  /* 0x00000001ff247424 */ /* 0x000fe400078e00ff */
[----:B------:R-:W-:Y:S01]  /*3d30*/  IMAD.MOV.U32 R34, RZ, RZ, RZ ;  /* 0x000000ffff227224 */ /* 0x000fe200078e00ff */
[----:B------:R-:W4:Y:S03]  /*3d40*/  LDCU.64 UR4, c[0x0][0x890] ;  /* 0x00011200ff0477ac */ /* 0x000f260008000a00 */
[----:B------:R-:W3:Y:S01]  /*3d50*/  LDC.64 R24, c[0x0][0x980] ;  /* 0x00026000ff187b82 */ /* 0x000ee20000000a00 */
[----:B------:R-:W-:Y:S01]  /*3d60*/  UMOV UR22, 0x400 ;  /* 0x0000040000167882 */ /* 0x000fe20000000000 */
[----:B------:R-:W-:-:S02]  /*3d70*/  UPLOP3.LUT UP1, UPT, UPT, UPT, UPT, 0x40, 0x4 ;  /* 0x000000000004789c */ /* 0x000fc40003f2e870 */
[----:B------:R-:W-:-:S04]  /*3d80*/  ULEA UR22, UR45, UR22, 0x18 ;  /* 0x000000162d167291 */ /* 0x000fc8000f8ec0ff */
[----:B------:R-:W3:Y:S01]  /*3d90*/  LDC R0, c[0x0][0xb30] ;  /* 0x0002cc00ff007b82 */ /* 0x000ee20000000800 */
[----:B------:R-:W-:Y:S02]  /*3da0*/  UIADD3 UR23, UPT, UPT, UR22, 0x98, URZ ;  /* 0x0000009816177890 */ /* 0x000fe4000fffe0ff */
[----:B------:R-:W-:Y:S02]  /*3db0*/  UIADD3 UR33, UPT, UPT, UR22, 0x80, URZ ;  /* 0x0000008016217890 */ /* 0x000fe4000fffe0ff */
[----:B------:R-:W-:Y:S02]  /*3dc0*/  UIADD3 UR25, UPT, UPT, UR22, 0x88, URZ ;  /* 0x0000008816197890 */ /* 0x000fe4000fffe0ff */
[----:B--2---:R-:W-:Y:S01]  /*3dd0*/  UISETP.NE.U32.AND UP4, UPT, UR8, URZ, UPT ;  /* 0x000000ff0800728c */ /* 0x004fe2000bf85070 */
[----:B------:R-:W2:Y:S01]  /*3de0*/  LDC R27, c[0x0][0x370] ;  /* 0x0000dc00ff1b7b82 */ /* 0x000ea20000000800 */
[C---:B-1----:R-:W-:Y:S01]  /*3df0*/  ISETP.NE.AND P0, PT, R33.reuse, 0x1, PT ;  /* 0x000000012100780c */ /* 0x042fe20003f05270 */
[----:B----4-:R-:W-:Y:S01]  /*3e00*/  UISETP.NE.U32.AND UP5, UPT, UR4, URZ, UPT ;  /* 0x000000ff0400728c */ /* 0x010fe2000bfa5070 */
[----:B------:R-:W-:Y:S01]  /*3e10*/  R2UR UR7, R33 ;  /* 0x00000000210772ca */ /* 0x000fe200000e0000 */
[----:B------:R-:W-:Y:S01]  /*3e20*/  UIADD3 UR15, UPT, UPT, UR22, 0xd8, URZ ;  /* 0x000000d8160f7890 */ /* 0x000fe2000fffe0ff */
[----:B------:R-:W-:Y:S01]  /*3e30*/  IMAD.MOV.U32 R33, RZ, RZ, 0x2000 ;  /* 0x00002000ff217424 */ /* 0x000fe200078e00ff */
[----:B------:R-:W-:-:S02]  /*3e40*/  UIADD3 UR17, UPT, UPT, UR22, 0x90, URZ ;  /* 0x0000009016117890 */ /* 0x000fc4000fffe0ff */
[----:B------:R-:W1:Y:S01]  /*3e50*/  LDC R2, c[0x0][0xb0c] ;  /* 0x0002c300ff027b82 */ /* 0x000e620000000800 */
[----:B---3--:R-:W-:Y:S01]  /*3e60*/  R2UR UR14, R24 ;  /* 0x00000000180e72ca */ /* 0x008fe200000e0000 */
[----:B------:R-:W-:Y:S02]  /*3e70*/  UPRMT UR23, UR45, 0x654, UR23 ;  /* 0x000006542d177896 */ /* 0x000fe40008000017 */
[----:B------:R-:W-:Y:S02]  /*3e80*/  UPRMT UR31, UR45, 0x654, UR33 ;  /* 0x000006542d1f7896 */ /* 0x000fe40008000021 */
[----:B------:R-:W-:Y:S02]  /*3e90*/  UPRMT UR30, UR45, 0x654, UR25 ;  /* 0x000006542d1e7896 */ /* 0x000fe40008000019 */
[----:B------:R-:W3:Y:S01]  /*3ea0*/  LDC R17, c[0x0][0xb20] ;  /* 0x0002c800ff117b82 */ /* 0x000ee20000000800 */
[----:B------:R-:W-:Y:S01]  /*3eb0*/  ISETP.NE.AND P1, PT, R0, 0x1, PT ;  /* 0x000000010000780c */ /* 0x000fe20003f25270 */
[----:B------:R-:W-:-:S02]  /*3ec0*/  UISETP.NE.AND.EX UP4, UPT, UR9, URZ, UPT, UP4 ;  /* 0x000000ff0900728c */ /* 0x000fc4000bf85340 */
[----:B------:R-:W-:Y:S02]  /*3ed0*/  UPRMT UR15, URZ, 0x654, UR15 ;  /* 0x00000654ff0f7896 */ /* 0x000fe4000800000f */
[----:B------:R-:W-:Y:S02]  /*3ee0*/  UPRMT UR45, UR45, 0x654, UR17 ;  /* 0x000006542d2d7896 */ /* 0x000fe40008000011 */
[----:B------:R-:W4:Y:S01]  /*3ef0*/  LDC.64 R38, c[0x0][0x348] ;  /* 0x0000d200ff267b82 */ /* 0x000f220000000a00 */
[----:B------:R-:W-:Y:S01]  /*3f00*/  UISETP.NE.AND.EX UP5, UPT, UR5, URZ, UPT, UP5 ;  /* 0x000000ff0500728c */ /* 0x000fe2000bfa5350 */
[----:B------:R-:W-:-:S06]  /*3f10*/  VOTEU.ANY UP3, P0 ;  /* 0x0000000000ff7886 */ /* 0x000fcc0000060100 */
[----:B------:R-:W1:Y:S08]  /*3f20*/  LDC.64 R20, c[0x0][0xb10] ;  /* 0x0002c400ff147b82 */ /* 0x000e700000000a00 */
[----:B------:R-:W1:Y:S08]  /*3f30*/  LDC.64 R6, c[0x0][0xb18] ;  /* 0x0002c600ff067b82 */ /* 0x000e700000000a00 */
[----:B------:R-:W1:Y:S08]  /*3f40*/  LDC.64 R4, c[0x0][0xb28] ;  /* 0x0002ca00ff047b82 */ /* 0x000e700000000a00 */
[----:B------:R-:W1:Y:S08]  /*3f50*/  LDC.64 R22, c[0x0][0x990] ;  /* 0x00026400ff167b82 */ /* 0x000e700000000a00 */
[----:B--23--:R-:W1:Y:S02]  /*3f60*/  LDC R18, c[0x0][0x374] ;  /* 0x0000dd00ff127b82 */ /* 0x00ce640000000800 */
.L_x_74:
[----:B------:R-:W-:Y:S04]  /*3f70*/  SHF.L.U32 R3, R34, 0x1f, RZ ;  /* 0x0000001f22037819 */ /* 0x000fe800000006ff */
[----:B--2---:R-:W2:Y:S02]  /*3f80*/  SYNCS.PHASECHK.TRANS64.TRYWAIT P0, [UR22+0xd0], R3 ;  /* 0x0000d003ff0075a7 */ /* 0x004ea40008001116 */
[----:B--2---:R-:W-:Y:S05]  /*3f90*/  @!P0 BRA `(.L_x_64) ;  /* 0x0000004c00948947 */ /* 0x004fea0003800000 */
.L_x_159:
[----:B------:R-:W3:Y:S01]  /*3fa0*/  LDS.128 R28, [UR22+0x110] ;  /* 0x00011016ff1c7984 */ /* 0x000ee20008000c00 */
[----:B------:R-:W-:Y:S01]  /*3fb0*/  ISETP.GE.AND P0, PT, R26, 0x1, PT ;  /* 0x000000011a00780c */ /* 0x000fe20003f06270 */
[----:B------:R-:W-:Y:S01]  /*3fc0*/  @!PT LDS RZ, [RZ] ;  /* 0x00000000fffff984 */ /* 0x000fe20000000800 */
[----:B------:R-:W-:Y:S01]  /*3fd0*/  @!PT LDS RZ, [RZ] ;  /* 0x00000000fffff984 */ /* 0x000fe20000000800 */
[----:B------:R-:W-:Y:S01]  /*3fe0*/  @!PT LDS RZ, [RZ] ;  /* 0x00000000fffff984 */ /* 0x000fe20000000800 */
[----:B------:R-:W-:Y:S01]  /*3ff0*/  @!PT LDS RZ, [RZ] ;  /* 0x00000000fffff984 */ /* 0x000fe20000000800 */
[----:B------:R5:W-:Y:S06]  /*4000*/  MEMBAR.ALL.CTA ;  /* 0x0000000000007992 */ /* 0x000bec0000008000 */
[----:B-----5:R-:W5:Y:S02]  /*4010*/  FENCE.VIEW.ASYNC.S ;  /* 0x00000000000073c6 */ /* 0x020f640000000000 */
[----:B-----5:R-:W-:Y:S01]  /*4020*/  SYNCS.ARRIVE.TRANS64.RED.A1T0 RZ, [UR15], RZ ;  /* 0x000000ffffff79a7 */ /* 0x020fe2000810040f */
[----:B---3--:R-:W-:Y:S11]  /*4030*/  LOP3.LUT P3, RZ, R30, 0x1, RZ, 0xc0, !PT ;  /* 0x000000011eff7812 */ /* 0x008ff6000786c0ff */
[----:B------:R-:W-:Y:S02]  /*4040*/  @!UPT UIADD3 URZ, UPT, UPT, URZ, URZ, URZ ;  /* 0x000000fffffff290 */ /* 0x000fe4000fffe0ff */
[----:B------:R-:W-:Y:S02]  /*4050*/  @P3 MOV R13, R28 ;  /* 0x0000001c000d3202 */ /* 0x000fe40000000f00 */
[----:B------:R-:W-:Y:S01]  /*4060*/  @P3 LOP3.LUT R8, R29, 0xffff, RZ, 0xc0, !PT ;  /* 0x0000ffff1d083812 */ /* 0x000fe200078ec0ff */
[----:B------:R-:W-:Y:S06]  /*4070*/  @!P0 BRA `(.L_x_65) ;  /* 0x0000000000a48947 */ /* 0x000fec0003800000 */
[----:B-1----:R-:W-:Y:S01]  /*4080*/  IMAD.HI.U32 R42, R18, R7, RZ ;  /* 0x00000007122a7227 */ /* 0x002fe200078e00ff */
[----:B------:R-:W-:Y:S02]  /*4090*/  ISETP.NE.AND P0, PT, R6, 0x1, PT ;  /* 0x000000010600780c */ /* 0x000fe40003f05270 */
[----:B------:R-:W-:Y:S01]  /*40a0*/  ISETP.NE.AND P2, PT, R26, 0x1, PT ;  /* 0x000000011a00780c */ /* 0x000fe20003f45270 */
[-C--:B------:R-:W-:Y:S01]  /*40b0*/  IMAD.HI.U32 R40, R27, R20.reuse, RZ ;  /* 0x000000141b287227 */ /* 0x080fe200078e00ff */
[----:B------:R-:W-:Y:S02]  /*40c0*/  SHF.R.U32.HI R37, RZ, R17, R42 ;  /* 0x00000011ff257219 */ /* 0x000fe4000001162a */
[----:B------:R-:W-:Y:S01]  /*40d0*/  ISETP.NE.AND P4, PT, R2, 0x1, PT ;  /* 0x000000010200780c */ /* 0x000fe20003f85270 */
[----:B------:R-:W-:Y:S01]  /*40e0*/  IMAD.HI.U32 R46, R8, R7, RZ ;  /* 0x00000007082e7227 */ /* 0x000fe200078e00ff */
[----:B------:R-:W-:Y:S02]  /*40f0*/  SHF.R.U32.HI R40, RZ, R21, R40 ;  /* 0x00000015ff287219 */ /* 0x000fe40000011628 */
[----:B--2---:R-:W-:Y:S01]  /*4100*/  SEL R3, R18, R37, !P0 ;  /* 0x0000002512037207 */ /* 0x004fe20004000000 */
[----:B------:R-:W-:Y:S01]  /*4110*/  IMAD.HI.U32 R42, R13, R20, RZ ;  /* 0x000000140d2a7227 */ /* 0x000fe200078e00ff */
[----:B------:R-:W-:Y:S02]  /*4120*/  SEL R11, R27, R40, !P4 ;  /* 0x000000281b0b7207 */ /* 0x000fe40006000000 */
[----:B------:R-:W-:Y:S01]  /*4130*/  SHF.R.U32.HI R37, RZ, R17, R46 ;  /* 0x00000011ff257219 */ /* 0x000fe2000001162e */
[-C--:B------:R-:W-:Y:S01]  /*4140*/  IMAD.HI.U32 R44, R3, R4.reuse, RZ ;  /* 0x00000004032c7227 */ /* 0x080fe200078e00ff */
[----:B------:R-:W-:Y:S02]  /*4150*/  SHF.R.U32.HI R42, RZ, R21, R42 ;  /* 0x00000015ff2a7219 */ /* 0x000fe4000001162a */
[----:B------:R-:W-:Y:S01]  /*4160*/  SEL R9, R8, R37, !P0 ;  /* 0x0000002508097207 */ /* 0x000fe20004000000 */
[-C--:B------:R-:W-:Y:S01]  /*4170*/  IMAD.HI.U32 R40, R11, R4.reuse, RZ ;  /* 0x000000040b287227 */ /* 0x080fe200078e00ff */
[-C--:B------:R-:W-:Y:S03]  /*4180*/  @P2 SHF.R.U32.HI R3, RZ, R5.reuse, R44 ;  /* 0x00000005ff032219 */ /* 0x080fe6000001162c */
[----:B------:R-:W-:Y:S01]  /*4190*/  IMAD.HI.U32 R14, R9, R4, RZ ;  /* 0x00000004090e7227 */ /* 0x000fe200078e00ff */
[----:B------:R-:W-:Y:S03]  /*41a0*/  @P2 SHF.R.U32.HI R11, RZ, R5, R40 ;  /* 0x00000005ff0b2219 */ /* 0x000fe60000011628 */
[C---:B------:R-:W-:Y:S01]  /*41b0*/  IMAD R10, R26.reuse, R3, RZ ;  /* 0x000000031a0a7224 */ /* 0x040fe200078e02ff */
[----:B------:R-:W-:Y:S01]  /*41c0*/  SEL R3, R13, R42, !P4 ;  /* 0x0000002a0d037207 */ /* 0x000fe20006000000 */
[C---:B------:R-:W-:Y:S01]  /*41d0*/  IMAD R12, R26.reuse, R11, RZ ;  /* 0x0000000b1a0c7224 */ /* 0x040fe200078e02ff */
[-C--:B------:R-:W-:Y:S02]  /*41e0*/  SHF.R.U32.HI R14, RZ, R5.reuse, R14 ;  /* 0x00000005ff0e7219 */ /* 0x080fe4000001160e */
[C---:B------:R-:W-:Y:S02]  /*41f0*/  ISETP.GE.AND P0, PT, R9.reuse, R10, PT ;  /* 0x0000000a0900720c */ /* 0x040fe40003f06270 */
[----:B------:R-:W-:Y:S02]  /*4200*/  SEL R15, R9, R14, !P2 ;  /* 0x0000000e090f7207 */ /* 0x000fe40005000000 */
[C---:B------:R-:W-:Y:S03]  /*4210*/  ISETP.GE.OR P0, PT, R3.reuse, R12, P0 ;  /* 0x0000000c0300720c */ /* 0x040fe60000706670 */
[----:B------:R-:W-:Y:S04]  /*4220*/  IMAD.MOV R14, RZ, RZ, -R15 ;  /* 0x000000ffff0e7224 */ /* 0x000fe800078e0a0f */
[----:B------:R-:W-:Y:S06]  /*4230*/  IMAD R14, R26, R14, R9 ;  /* 0x0000000e1a0e7224 */ /* 0x000fec00078e0209 */
[C---:B------:R-:W-:Y:S05]  /*4240*/  @!P0 IMAD.HI.U32 R10, R3.reuse, R4, RZ ;  /* 0x00000004030a8227 */ /* 0x040fea00078e00ff */
[----:B------:R-:W-:Y:S04]  /*4250*/  @!P0 SHF.R.U32.HI R10, RZ, R5, R10 ;  /* 0x00000005ff0a8219 */ /* 0x000fe8000001160a */
[----:B------:R-:W-:Y:S01]  /*4260*/  @!P0 SEL R0, R3, R10, !P2 ;  /* 0x0000000a03008207 */ /* 0x000fe20005000000 */
[----:B------:R-:W-:Y:S03]  /*4270*/  IMAD.MOV R10, RZ, RZ, -R3 ;  /* 0x000000ffff0a7224 */ /* 0x000fe600078e0a03 */
[----:B------:R-:W-:Y:S01]  /*4280*/  @!P0 IADD3 R15, PT, PT, R15, -R0, RZ ;  /* 0x800000000f0f8210 */ /* 0x000fe20007ffe0ff */
[----:B------:R-:W-:Y:S01]  /*4290*/  @!P0 IMAD R0, R11, R14, R0 ;  /* 0x0000000e0b008224 */ /* 0x000fe200078e0200 */
[----:B------:R-:W-:Y:S01]  /*42a0*/  IADD3 R11, PT, PT, -R9, RZ, RZ ;  /* 0x000000ff090b7210 */ /* 0x000fe20007ffe1ff */
[----:B------:R-:W-:Y:S02]  /*42b0*/  IMAD R13, R2, R10, R13 ;  /* 0x0000000a020d7224 */ /* 0x000fe400078e020d */
[----:B------:R-:W-:Y:S02]  /*42c0*/  @!P0 IMAD R9, R15, R26, R3 ;  /* 0x0000001a0f098224 */ /* 0x000fe400078e0203 */
[----:B------:R-:W-:Y:S02]  /*42d0*/  @!P0 IMAD.MOV.U32 R3, RZ, RZ, R0 ;  /* 0x000000ffff038224 */ /* 0x000fe400078e0000 */
[----:B------:R-:W-:Y:S02]  /*42e0*/  IMAD R8, R6, R11, R8 ;  /* 0x0000000b06087224 */ /* 0x000fe400078e0208 */
[----:B------:R-:W-:Y:S02]  /*42f0*/  IMAD R13, R3, R2, R13 ;  /* 0x00000002030d7224 */ /* 0x000fe400078e020d */
[----:B------:R-:W-:Y:S02]  /*4300*/  IMAD R8, R9, R6, R8 ;  /* 0x0000000609087224 */ /* 0x000fe400078e0208 */
.L_x_65:
[----:B------:R-:W-:Y:S05]  /*4310*/  BRA.U UP1, `(.L_x_66) ;  /* 0x0000000101107547 */ /* 0x000fea000b800000 */
[----:B--2---:R-:W-:Y:S04]  /*4320*/  MOV R0, UR6 ;  /* 0x0000000600007c02 */ /* 0x004fe80008000f00 */
[----:B------:R-:W-:Y:S04]  /*4330*/  SHF.L.U32 R3, R0, 0x1f, RZ ;  /* 0x0000001f00037819 */ /* 0x000fe800000006ff */
[----:B------:R-:W2:Y:S02]  /*4340*/  SYNCS.PHASECHK.TRANS64.TRYWAIT P0, [UR22+0xc8], R3 ;  /* 0x0000c803ff0075a7 */ /* 0x000ea40008001116 */
[----:B--2---:R-:W-:Y:S05]  /*4350*/  @!P0 BRA `(.L_x_67) ;  /* 0x0000004800bc8947 */ /* 0x004fea0003800000 */
.L_x_66:
[----:B------:R-:W-:Y:S02]  /*4360*/  R2UR UR34, R16 ;  /* 0x00000000102272ca */ /* 0x000fe400000e0000 */
[----:B------:R-:W-:Y:S02]  /*4370*/  ISETP.NE.U32.AND P0, PT, RZ, UR4, PT ;  /* 0x00000004ff007c0c */ /* 0x000fe4000bf05070 */
[----:B------:R-:W-:Y:S02]  /*4380*/  SHF.L.U32 R12, R36, 0x1f, RZ ;  /* 0x0000001f240c7819 */ /* 0x000fe400000006ff */
[----:B------:R-:W-:Y:S07]  /*4390*/  ISETP.NE.AND.EX P0, PT, RZ, UR5, PT, P0 ;  /* 0x00000005ff007c0c */ /* 0x000fee000bf05300 */
[----:B------:R-:W-:Y:S01]  /*43a0*/  USHF.L.U32 UR34, UR34, 0x7, URZ ;  /* 0x0000000722227899 */ /* 0x000fe200080006ff */
[----:B------:R-:W-:Y:S11]  /*43b0*/  BRA.U !UP5, `(.L_x_68) ;  /* 0x000000010d347547 */ /* 0x000ff6000b800000 */
[----:B------:R-:W-:Y:S01]  /*43c0*/  UPLOP3.LUT UP0, UPT, UPT, UPT, UP4, 0x80, 0x8 ;  /* 0x000000000008789c */ /* 0x000fe20003f0f040 */
[----:B--2---:R-:W-:Y:S02]  /*43d0*/  HFMA2 R0, -RZ, RZ, 0, 5.9604644775390625e-08 ;  /* 0x00000001ff007431 */ /* 0x004fe400000001ff */
[----:B------:R-:W-:Y:S03]  /*43e0*/  IMAD.MOV.U32 R79, RZ, RZ, 0x1 ;  /* 0x00000001ff4f7424 */ /* 0x000fe600078e00ff */
[----:B------:R-:W-:Y:S05]  /*43f0*/  PLOP3.LUT P2, PT, PT, PT, UP0, 0x80, 0x8 ;  /* 0x000000000008781c */ /* 0x000fea0003f4f008 */
[----:B------:R-:W2:Y:S01]  /*4400*/  @UP0 LDCU.64 UR10, c[0x0][0x888] ;  /* 0x00011100ff0a07ac */ /* 0x000ea20008000a00 */
[----:B------:R-:W-:Y:S07]  /*4410*/  @UP0 UIMAD UR8, UR57, UR4, URZ ;  /* 0x00000004390802a4 */ /* 0x000fee000f8e02ff */
[----:B------:R-:W-:Y:S01]  /*4420*/  @!P2 PRMT R79, R0, 0x7610, R79 ;  /* 0x00007610004fa816 */ /* 0x000fe2000000004f */
[----:B--2---:R-:W-:Y:S03]  /*4430*/  @UP0 UIMAD.WIDE UR10, UR8, 0x4, UR10 ;  /* 0x00000004080a08a5 */ /* 0x004fe6000f8e020a */
[----:B------:R-:W2:Y:S03]  /*4440*/  @!UP0 LDCU UR8, c[0x0][0x880] ;  /* 0x00011000ff0887ac */ /* 0x000ea60008000800 */
[----:B------:R-:W-:Y:S01]  /*4450*/  IMAD.U32 R10, RZ, RZ, UR10 ;  /* 0x0000000aff0a7e24 */ /* 0x000fe2000f8e00ff */
[----:B------:R-:W-:Y:S05]  /*4460*/  MOV R11, UR11 ;  /* 0x0000000b000b7c02 */ /* 0x000fea0008000f00 */
[----:B------:R3:W5:Y:S02]  /*4470*/  @P2 LDG.E R35, desc[UR48][R10.64] ;  /* 0x000000300a232981 */ /* 0x000764000c1e1900 */
[----:B--23--:R-:W-:Y:S07]  /*4480*/  @!P2 IMAD.U32 R35, RZ, RZ, UR8 ;  /* 0x00000008ff23ae24 */ /* 0x00cfee000f8e00ff */
.L_x_68:
[----:B-----5:R-:W-:Y:S01]  /*4490*/  @!P0 FSETP.EQ.AND P4, PT, R35, RZ, PT ;  /* 0x000000ff2300820b */ /* 0x020fe20003f82000 */
[----:B------:R-:W-:Y:S01]  /*44a0*/  @!UPT UIADD3 URZ, UPT, UPT, URZ, URZ, URZ ;  /* 0x000000fffffff290 */ /* 0x000fe2000fffe0ff */
[----:B------:R-:W-:Y:S11]  /*44b0*/  @!P0 BRA `(.L_x_69) ;  /* 0x0000000000148947 */ /* 0x000ff60003800000 */
[----:B------:R-:W-:Y:S02]  /*44c0*/  LOP3.LUT P0, RZ, R79, 0xff, RZ, 0xc0, !PT ;  /* 0x000000ff4fff7812 */ /* 0x000fe4000780c0ff */
[----:B------:R-:W-:Y:S04]  /*44d0*/  PLOP3.LUT P4, PT, PT, PT, UP0, 0x80, 0x8 ;  /* 0x000000000008781c */ /* 0x000fe80003f8f008 */
[----:B------:R-:W-:Y:S07]  /*44e0*/  PLOP3.LUT P4, PT, P4, PT, PT, 0x8, 0x80 ;  /* 0x000000000080781c */ /* 0x000fee000278e170 */
[----:B------:R-:W-:Y:S11]  /*44f0*/  @P0 FSETP.EQ.AND P4, PT, R35, RZ, PT ;  /* 0x000000ff2300020b */ /* 0x000ff60003f82000 */
[----:B------:R-:W-:Y:S02]  /*4500*/  @!UPT UIADD3 URZ, UPT, UPT, URZ, URZ, URZ ;  /* 0x000000fffffff290 */ /* 0x000fe4000fffe0ff */
.L_x_69:
[----:B------:R-:W-:Y:S01]  /*4510*/  ISETP.NE.AND P0, PT, R24, 0x1, PT ;  /* 0x000000011800780c */ /* 0x000fe20003f05270 */
[----:B------:R-:W3:Y:S01]  /*4520*/  SYNCS.PHASECHK.TRANS64.TRYWAIT P2, [UR22+0xa0], R12 ;  /* 0x0000a00cff0075a7 */ /* 0x000ee20008041116 */
[----:B------:R-:W-:Y:S04]  /*4530*/  IMAD.SHL.U32 R10, R19, 0x40, RZ ;  /* 0x00000040130a7824 */ /* 0x000fe800078e00ff */
[C---:B------:R-:W-:Y:S01]  /*4540*/  IMAD.HI.U32 R9, R10.reuse, R25, RZ ;  /* 0x000000190a097227 */ /* 0x040fe200078e00ff */
[C---:B------:R-:W-:Y:S04]  /*4550*/  R2UR UR35, R10.reuse ;  /* 0x000000000a2372ca */ /* 0x040fe800000e0000 */
[----:B------:R-:W-:Y:S04]  /*4560*/  SHF.R.U32.HI R9, RZ, R32, R9 ;  /* 0x00000020ff097219 */ /* 0x000fe80000011609 */
[----:B------:R-:W-:Y:S02]  /*4570*/  SEL R9, R10, R9, !P0 ;  /* 0x000000090a097207 */ /* 0x000fe40004000000 */
[----:B------:R-:W-:Y:S02]  /*4580*/  ELECT P0, URZ, PT ;  /* 0x0000000000ff782f */ /* 0x000fe40003800000 */
[C---:B------:R-:W-:Y:S01]  /*4590*/  R2UR UR8, R9.reuse ;  /* 0x00000000090872ca */ /* 0x040fe200000e0000 */
[C---:B-12---:R-:W-:Y:S01]  /*45a0*/  IMAD.HI.U32 R0, R9.reuse, R22, RZ ;  /* 0x0000001609007227 */ /* 0x046fe200078e00ff */
[----:B------:R-:W-:Y:S02]  /*45b0*/  PLOP3.LUT P4, PT, P4, P0, PT, 0xf2, 0x2f ;  /* 0x00000000002f781c */ /* 0x000fe40002781e72 */
[----:B------:R-:W-:Y:S01]  /*45c0*/  R2UR UR36, R9 ;  /* 0x00000000092472ca */ /* 0x000fe200000e0000 */
[----:B------:R-:W-:Y:S01]  /*45d0*/  IMAD.MOV R3, RZ, RZ, -R9 ;  /* 0x000000ffff037224 */ /* 0x000fe200078e0a09 */
[----:B------:R-:W-:Y:S04]  /*45e0*/  SHF.R.U32.HI R0, RZ, R23, R0 ;  /* 0x00000017ff007219 */ /* 0x000fe80000011600 */
[----:B------:R-:W-:Y:S02]  /*45f0*/  R2UR UR37, R0 ;  /* 0x00000000002572ca */ /* 0x000fe400000e0000 */
[----:B------:R-:W-:Y:S03]  /*4600*/  R2UR UR9, R3 ;  /* 0x00000000030972ca */ /* 0x000fe600000e0000 */
[----:B----4-:R-:W-:Y:S08]  /*4610*/  @!P4 IADD3 R9, P0, PT, R38, 0x580, RZ ;  /* 0x000005802609c810 */ /* 0x010ff00007f1e0ff */
[----:B------:R-:W-:Y:S02]  /*4620*/  USEL UR37, UR8, UR37, !UP3 ;  /* 0x0000002508257287 */ /* 0x000fe4000d800000 */
[----:B------:R-:W-:Y:S04]  /*4630*/  UIMAD UR35, UR14, UR9, UR35 ;  /* 0x000000090e2372a4 */ /* 0x000fe8000f8e0223 */
[----:B------:R-:W-:Y:S05]  /*4640*/  IMAD R0, RZ, RZ, -UR37 ;  /* 0x80000025ff007e24 */ /* 0x000fea000f8e02ff */
[----:B------:R-:W-:Y:S01]  /*4650*/  R2UR UR8, R0 ;  /* 0x00000000000872ca */ /* 0x000fe200000e0000 */
[----:B------:R-:W-:Y:S11]  /*4660*/  @!P4 IMAD.X R0, RZ, RZ, R39, P0 ;  /* 0x000000ffff00c224 */ /* 0x000ff600000e0627 */
[----:B------:R-:W-:Y:S01]  /*4670*/  @!UPT UIADD3 URZ, UPT, UPT, URZ, URZ, URZ ;  /* 0x000000fffffff290 */ /* 0x000fe2000fffe0ff */
[----:B------:R-:W-:Y:S01]  /*4680*/  UIMAD UR36, UR7, UR8, UR36 ;  /* 0x00000008072472a4 */ /* 0x000fe2000f8e0224 */
[----:B---3--:R-:W-:Y:S11]  /*4690*/  @!P2 BRA `(.L_x_70) ;  /* 0x000000480004a947 */ /* 0x008ff60003800000 */
.L_x_162:
[----:B------:R-:W-:Y:S01]  /*46a0*/  @!P4 R2UR UR8, R9 ;  /* 0x000000000908c2ca */ /* 0x000fe200000e0000 */
[----:B------:R-:W-:Y:S01]  /*46b0*/  VOTEU.ALL UP2, P4 ;  /* 0x0000000000ff7886 */ /* 0x000fe20002040000 */
[----:B------:R-:W-:Y:S01]  /*46c0*/  @!P4 R2UR UR9, R0 ;  /* 0x000000000009c2ca */ /* 0x000fe200000e0000 */
[----:B------:R-:W-:Y:S01]  /*46d0*/  VOTEU.ALL UP1, P4 ;  /* 0x0000000000ff7886 */ /* 0x000fe20002020000 */
[----:B------:R-:W-:Y:S01]  /*46e0*/  @!P4 IMAD.MOV.U32 R0, RZ, RZ, 0x2000 ;  /* 0x00002000ff00c424 */ /* 0x000fe200078e00ff */
[----:B------:R-:W-:Y:S01]  /*46f0*/  @!P4 IADD3 R9, P0, PT, R38, 0x580, RZ ;  /* 0x000005802609c810 */ /* 0x000fe20007f1e0ff */
[----:B------:R-:W-:Y:S07]  /*4700*/  @!UP2 UIADD3 UR32, UPT, UPT, UR22, 0x400, URZ ;  /* 0x000004001620a890 */ /* 0x000fee000fffe0ff */
[----:B------:R-:W-:Y:S02]  /*4710*/  IMAD.U32 R10, RZ, RZ, UR8 ;  /* 0x00000008ff0a7e24 */ /* 0x000fe4000f8e00ff */
[----:B------:R-:W-:Y:S01]  /*4720*/  IMAD.U32 R11, RZ, RZ, UR9 ;  /* 0x00000009ff0b7e24 */ /* 0x000fe2000f8e00ff */
[----:B------:R-:W-:Y:S02]  /*4730*/  @!UP2 UPRMT UR9, URZ, 0x40, URZ ;  /* 0x00000040ff09a896 */ /* 0x000fe400080000ff */
[----:B------:R-:W-:Y:S02]  /*4740*/  @!P4 R2UR UR10, R10 ;  /* 0x000000000a0ac2ca */ /* 0x000fe400000e0000 */
[----:B------:R-:W-:Y:S01]  /*4750*/  @!P4 R2UR UR11, R11 ;  /* 0x000000000b0bc2ca */ /* 0x000fe200000e0000 */
[----:B------:R-:W-:Y:S11]  /*4760*/  @!UP2 UPRMT UR8, UR9, 0x5410, URZ ;  /* 0x000054100908a896 */ /* 0x000ff600080000ff */
[----:B------:R-:W-:Y:S01]  /*4770*/  @!UPT UIADD3 URZ, UPT, UPT, URZ, URZ, URZ ;  /* 0x000000fffffff290 */ /* 0x000fe2000fffe0ff */
[----:B------:R2:W-:Y:S01]  /*4780*/  @!UP1 UTMALDG.4D.IM2COL [UR32], [UR10], UR8 ;  /* 0x000000200a0093b4 */ /* 0x0005e20008058008 */
[----:B------:R3:W-:Y:S01]  /*4790*/  @!P4 SYNCS.ARRIVE.TRANS64.RED.A0TR RZ, [UR22+0x80], R0 ;  /* 0x00008000ffffc9a7 */ /* 0x0007e20008300416 */
[----:B------:R-:W-:Y:S01]  /*47a0*/  SYNCS.ARRIVE.TRANS64.RED.A1T0 RZ, [UR31], RZ ;  /* 0x000000ffffff79a7 */ /* 0x000fe2000810041f */
[----:B---3--:R-:W-:Y:S01]  /*47b0*/  @!P4 IMAD.X R0, RZ, RZ, R39, P0 ;  /* 0x000000ffff00c224 */ /* 0x008fe200000e0627 */
[----:B------:R-:W3:Y:S02]  /*47c0*/  SYNCS.PHASECHK.TRANS64.TRYWAIT P2, [UR22+0xa8], R12 ;  /* 0x0000a80cff0075a7 */ /* 0x000ee40008041116 */
[----:B--23--:R-:W-:Y:S05]  /*47d0*/  @!P2 BRA `(.L_x_71) ;  /* 0x0000004400cca947 */ /* 0x00cfea0003800000 */
.L_x_164:
[----:B------:R-:W-:Y:S01]  /*47e0*/  @!P4 R2UR UR8, R0 ;  /* 0x000000000008c2ca */ /* 0x000fe200000e0000 */
[----:B------:R-:W-:Y:S01]  /*47f0*/  VOTEU.ALL UP2, P4 ;  /* 0x0000000000ff7886 */ /* 0x000fe20002040000 */
[----:B------:R-:W-:Y:S01]  /*4800*/  @!P4 R2UR UR9, R9 ;  /* 0x000000000909c2ca */ /* 0x000fe200000e0000 */
[----:B------:R-:W-:Y:S01]  /*4810*/  VOTEU.ALL UP1, P4 ;  /* 0x0000000000ff7886 */ /* 0x000fe20002020000 */
[----:B------:R-:W-:Y:S01]  /*4820*/  @!P4 IMAD.MOV.U32 R0, RZ, RZ, 0x2000 ;  /* 0x00002000ff00c424 */ /* 0x000fe200078e00ff */
[----:B------:R-:W-:Y:S01]  /*4830*/  UMOV UR27, UR35 ;  /* 0x00000023001b7c82 */ /* 0x000fe20008000000 */
[----:B------:R-:W-:Y:S01]  /*4840*/  @!UP2 UIADD3 UR26, UPT, UPT, UR34, 0x20, URZ ;  /* 0x00000020221aa890 */ /* 0x000fe2000fffe0ff */
[----:B------:R-:W-:Y:S01]  /*4850*/  @!P4 IADD3 R19, P0, PT, R38, 0x580, RZ ;  /* 0x000005802613c810 */ /* 0x000fe20007f1e0ff */
[----:B------:R-:W-:Y:S01]  /*4860*/  @!UP2 UIADD3 UR24, UPT, UPT, UR22, 0x2400, URZ ;  /* 0x000024001618a890 */ /* 0x000fe2000fffe0ff */
[----:B------:R-:W-:Y:S01]  /*4870*/  UMOV UR28, UR36 ;  /* 0x00000024001c7c82 */ /* 0x000fe20008000000 */
[----:B------:R-:W-:Y:S02]  /*4880*/  UMOV UR29, UR37 ;  /* 0x00000025001d7c82 */ /* 0x000fe40008000000 */
[----:B------:R-:W-:Y:S02]  /*4890*/  @!P4 IMAD.X R16, RZ, RZ, R39, P0 ;  /* 0x000000ffff10c224 */ /* 0x000fe400000e0627 */
        /* <DEDUP_REMOVED lines=10> */
[----:B------:R-:W3:Y:S02]  /*4940*/  SYNCS.PHASECHK.TRANS64.TRYWAIT P2, [UR22+0xb0], R12 ;  /* 0x0000b00cff0075a7 */ /* 0x000ee40008041116 */
[----:B--23--:R-:W-:Y:S05]  /*4950*/  @!P2 BRA `(.L_x_72) ;  /* 0x000000440084a947 */ /* 0x00cfea0003800000 */
.L_x_166:
[----:B------:R-:W2:Y:S01]  /*4960*/  LDC.64 R14, c[0x0][0xb10] ;  /* 0x0002c400ff0e7b82 */ /* 0x000ea20000000a00 */
[----:B------:R-:W-:Y:S01]  /*4970*/  @!P4 R2UR UR8, R16 ;  /* 0x000000001008c2ca */ /* 0x000fe200000e0000 */
[----:B------:R-:W-:Y:S01]  /*4980*/  VOTEU.ALL UP2, P4 ;  /* 0x0000000000ff7886 */ /* 0x000fe20002040000 */
[----:B------:R-:W-:Y:S01]  /*4990*/  @!P4 R2UR UR9, R19 ;  /* 0x000000001309c2ca */ /* 0x000fe200000e0000 */
[----:B------:R-:W-:Y:S01]  /*49a0*/  VOTEU.ALL UP1, P4 ;  /* 0x0000000000ff7886 */ /* 0x000fe20002020000 */
[----:B------:R-:W-:Y:S03]  /*49b0*/  @!P4 IMAD.MOV.U32 R16, RZ, RZ, 0x2000 ;  /* 0x00002000ff10c424 */ /* 0x000fe600078e00ff */
[----:B------:R-:W3:Y:S01]  /*49c0*/  LDC.64 R10, c[0x0][0xb18] ;  /* 0x0002c600ff0a7b82 */ /* 0x000ee20000000a00 */
[----:B------:R-:W-:Y:S02]  /*49d0*/  @!UP2 UIADD3 UR18, UPT, UPT, UR34, 0x40, URZ ;  /* 0x000000402212a890 */ /* 0x000fe4000fffe0ff */
[----:B------:R-:W-:Y:S01]  /*49e0*/  @!UP2 UIADD3 UR16, UPT, UPT, UR22, 0x4400, URZ ;  /* 0x000044001610a890 */ /* 0x000fe2000fffe0ff */
[----:B------:R-:W-:Y:S04]  /*49f0*/  UMOV UR19, UR35 ;  /* 0x0000002300137c82 */ /* 0x000fe80008000000 */
[----:B------:R-:W4:Y:S01]  /*4a00*/  @!P1 LDC R0, c[0x0][0xb20] ;  /* 0x0002c800ff009b82 */ /* 0x000f220000000800 */
[----:B------:R-:W-:Y:S01]  /*4a10*/  UMOV UR20, UR36 ;  /* 0x0000002400147c82 */ /* 0x000fe20008000000 */
[----:B------:R-:W-:Y:S01]  /*4a20*/  IMAD.U32 R41, RZ, RZ, UR8 ;  /* 0x00000008ff297e24 */ /* 0x000fe2000f8e00ff */
[----:B------:R-:W-:Y:S05]  /*4a30*/  UMOV UR21, UR37 ;  /* 0x0000002500157c82 */ /* 0x000fea0008000000 */
[----:B-1----:R-:W1:Y:S01]  /*4a40*/  @!P1 LDC R3, c[0x0][0xb0c] ;  /* 0x0002c300ff039b82 */ /* 0x002e620000000800 */
[----:B------:R-:W-:Y:S01]  /*4a50*/  IMAD.U32 R40, RZ, RZ, UR9 ;  /* 0x00000009ff287e24 */ /* 0x000fe2000f8e00ff */
[----:B------:R-:W-:Y:S01]  /*4a60*/  @!UP2 UPRMT UR9, URZ, 0x40, URZ ;  /* 0x00000040ff09a896 */ /* 0x000fe200080000ff */
[----:B------:R-:W-:Y:S03]  /*4a70*/  @!P4 R2UR UR11, R41 ;  /* 0x00000000290bc2ca */ /* 0x000fe600000e0000 */
[----:B------:R-:W-:Y:S01]  /*4a80*/  @!P4 R2UR UR10, R40 ;  /* 0x00000000280ac2ca */ /* 0x000fe200000e0000 */
[----:B------:R-:W-:Y:S11]  /*4a90*/  @!UP2 UPRMT UR8, UR9, 0x5410, URZ ;  /* 0x000054100908a896 */ /* 0x000ff600080000ff */
[----:B------:R-:W-:Y:S01]  /*4aa0*/  @!UPT UIADD3 URZ, UPT, UPT, URZ, URZ, URZ ;  /* 0x000000fffffff290 */ /* 0x000fe2000fffe0ff */
[----:B------:R1:W-:Y:S01]  /*4ab0*/  @!UP1 UTMALDG.4D.IM2COL [UR16], [UR10], UR8 ;  /* 0x000000100a0093b4 */ /* 0x0003e20008058008 */
[----:B------:R5:W-:Y:S01]  /*4ac0*/  @!P4 SYNCS.ARRIVE.TRANS64.RED.A0TR RZ, [UR22+0x90], R16 ;  /* 0x00009010ffffc9a7 */ /* 0x000be20008300416 */
[----:B-1----:R-:W-:Y:S01]  /*4ad0*/  @!P1 ISETP.NE.AND P2, PT, R3, 0x1, PT ;  /* 0x000000010300980c */ /* 0x002fe20003f45270 */
[C---:B--2---:R-:W-:Y:S01]  /*4ae0*/  @!P1 IMAD.HI.U32 R14, R13.reuse, R14, RZ ;  /* 0x0000000e0d0e9227 */ /* 0x044fe200078e00ff */
[----:B---3--:R-:W-:Y:S03]  /*4af0*/  @!P1 ISETP.NE.AND P0, PT, R10, 0x1, PT ;  /* 0x000000010a00980c */ /* 0x008fe60003f05270 */
[C---:B------:R-:W-:Y:S01]  /*4b00*/  @!P1 IMAD.HI.U32 R11, R8.reuse, R11, RZ ;  /* 0x0000000b080b9227 */ /* 0x040fe200078e00ff */
[----:B------:R-:W-:Y:S04]  /*4b10*/  @!P1 SHF.R.U32.HI R14, RZ, R15, R14 ;  /* 0x0000000fff0e9219 */ /* 0x000fe8000001160e */
[----:B----4-:R-:W-:Y:S01]  /*4b20*/  @!P1 SHF.R.U32.HI R9, RZ, R0, R11 ;  /* 0x00000000ff099219 */ /* 0x010fe2000001160b */
[----:B------:R-:W-:Y:S01]  /*4b30*/  SYNCS.ARRIVE.TRANS64.RED.A1T0 RZ, [UR45], RZ ;  /* 0x000000ffffff79a7 */ /* 0x000fe2000810042d */
[----:B------:R-:W-:Y:S02]  /*4b40*/  @!P1 SEL R14, R13, R14, !P2 ;  /* 0x0000000e0d0e9207 */ /* 0x000fe40005000000 */
[----:B------:R-:W-:Y:S02]  /*4b50*/  @!P1 SEL R9, R8, R9, !P0 ;  /* 0x0000000908099207 */ /* 0x000fe40004000000 */
[----:B-----5:R-:W-:Y:S01]  /*4b60*/  @P3 SHF.R.U32.HI R16, RZ, 0x10, R29 ;  /* 0x00000010ff103819 */ /* 0x020fe2000001161d */
[----:B------:R-:W1:Y:S02]  /*4b70*/  SYNCS.PHASECHK.TRANS64.TRYWAIT P5, [UR22+0xb8], R12 ;  /* 0x0000b80cff0075a7 */ /* 0x000e6400080a1116 */
[----:B------:R-:W-:Y:S02]  /*4b80*/  @!P1 IMAD.IADD R0, R9, 0x1, -R14 ;  /* 0x0000000109009824 */ /* 0x000fe400078e0a0e */
[----:B------:R-:W-:Y:S01]  /*4b90*/  @!P1 IMAD.IADD R9, R14, 0x1, -R9 ;  /* 0x000000010e099824 */ /* 0x000fe200078e0a09 */
[----:B------:R-:W-:Y:S01]  /*4ba0*/  @P3 R2UR UR57, R16 ;  /* 0x00000000103932ca */ /* 0x000fe200000e0000 */
[----:B------:R-:W-:Y:S02]  /*4bb0*/  @!P1 IMAD R13, R0, R3, R13 ;  /* 0x00000003000d9224 */ /* 0x000fe400078e020d */
[----:B------:R-:W-:Y:S01]  /*4bc0*/  @!P1 IMAD R8, R9, R10, R8 ;  /* 0x0000000a09089224 */ /* 0x000fe200078e0208 */
[----:B-1----:R-:W-:Y:S11]  /*4bd0*/  @!P5 BRA `(.L_x_73) ;  /* 0x0000004000fcd947 */ /* 0x002ff60003800000 */
.L_x_168:
[----:B-1----:R-:W-:Y:S01]  /*4be0*/  @!P4 IADD3 R3, P0, PT, R38, 0x580, RZ ;  /* 0x000005802603c810 */ /* 0x002fe20007f1e0ff */
[----:B------:R-:W-:Y:S01]  /*4bf0*/  VOTEU.ALL UP2, P4 ;  /* 0x0000000000ff7886 */ /* 0x000fe20002040000 */
[----:B------:R-:W-:Y:S01]  /*4c00*/  VOTEU.ALL UP1, P4 ;  /* 0x0000000000ff7886 */ /* 0x000fe20002020000 */
[----:B------:R-:W-:Y:S01]  /*4c10*/  UMOV UR11, UR35 ;  /* 0x00000023000b7c82 */ /* 0x000fe20008000000 */
[----:B------:R-:W-:Y:S01]  /*4c20*/  @!P4 R2UR UR9, R3 ;  /* 0x000000000309c2ca */ /* 0x000fe200000e0000 */
[----:B------:R-:W-:Y:S01]  /*4c30*/  @!P4 IMAD.X R0, RZ, RZ, R39, P0 ;  /* 0x000000ffff00c224 */ /* 0x000fe200000e0627 */
[----:B------:R-:W-:Y:S01]  /*4c40*/  @!UP2 UPRMT UR16, URZ, 0x40, URZ ;  /* 0x00000040ff10a896 */ /* 0x000fe200080000ff */
[----:B------:R-:W-:Y:S01]  /*4c50*/  LOP3.LUT P0, RZ, R30, 0x1, RZ, 0xc0, !PT ;  /* 0x000000011eff7812 */ /* 0x000fe2000780c0ff */
[----:B------:R-:W-:Y:S01]  /*4c60*/  @!UP2 UIADD3 UR10, UPT, UPT, UR34, 0x60, URZ ;  /* 0x00000060220aa890 */ /* 0x000fe2000fffe0ff */
[----:B------:R-:W-:Y:S01]  /*4c70*/  LOP3.LUT R36, R36, 0x1, RZ, 0x3c, !PT ;  /* 0x0000000124247812 */ /* 0x000fe200078e3cff */
[----:B------:R-:W-:Y:S01]  /*4c80*/  @!UP2 UPRMT UR20, UR16, 0x5410, URZ ;  /* 0x000054101014a896 */ /* 0x000fe200080000ff */
[----:B------:R-:W-:Y:S01]  /*4c90*/  @!P4 R2UR UR8, R0 ;  /* 0x000000000008c2ca */ /* 0x000fe200000e0000 */
[----:B------:R-:W-:Y:S01]  /*4ca0*/  UMOV UR12, UR36 ;  /* 0x00000024000c7c82 */ /* 0x000fe20008000000 */
[----:B------:R-:W-:Y:S01]  /*4cb0*/  UMOV UR13, UR37 ;  /* 0x00000025000d7c82 */ /* 0x000fe20008000000 */
[----:B------:R-:W-:Y:S01]  /*4cc0*/  LOP3.LUT R34, R34, 0x1, RZ, 0x3c, !PT ;  /* 0x0000000122227812 */ /* 0x000fe200078e3cff */
[----:B------:R-:W-:Y:S02]  /*4cd0*/  IMAD.IADD R16, R8, 0x1, R78 ;  /* 0x0000000108107824 */ /* 0x000fe400078e024e */
[----:B------:R-:W-:Y:S01]  /*4ce0*/  IMAD.U32 R10, RZ, RZ, UR9 ;  /* 0x00000009ff0a7e24 */ /* 0x000fe2000f8e00ff */
[----:B------:R-:W-:Y:S01]  /*4cf0*/  @!UP2 UIADD3 UR9, UPT, UPT, UR22, 0x98, URZ ;  /* 0x000000981609a890 */ /* 0x000fe2000fffe0ff */
[----:B------:R-:W-:Y:S03]  /*4d00*/  IMAD.IADD R19, R13, 0x1, R84 ;  /* 0x000000010d137824 */ /* 0x000fe600078e0254 */
[----:B------:R-:W-:Y:S02]  /*4d10*/  @!P4 R2UR UR18, R10 ;  /* 0x000000000a12c2ca */ /* 0x000fe400000e0000 */
[----:B------:R-:W-:Y:S01]  /*4d20*/  IMAD.U32 R11, RZ, RZ, UR8 ;  /* 0x00000008ff0b7e24 */ /* 0x000fe2000f8e00ff */
[----:B------:R-:W-:Y:S04]  /*4d30*/  @!UP2 UIADD3 UR8, UPT, UPT, UR22, 0x6400, URZ ;  /* 0x000064001608a890 */ /* 0x000fe8000fffe0ff */
[----:B------:R-:W-:Y:S11]  /*4d40*/  @!P4 R2UR UR19, R11 ;  /* 0x000000000b13c2ca */ /* 0x000ff600000e0000 */
[----:B------:R-:W-:Y:S02]  /*4d50*/  @!UPT UIADD3 URZ, UPT, UPT, URZ, URZ, URZ ;  /* 0x000000fffffff290 */ /* 0x000fe4000fffe0ff */
[----:B------:R2:W-:Y:S01]  /*4d60*/  @!UP1 UTMALDG.4D.IM2COL [UR8], [UR18], UR20 ;  /* 0x00000008120093b4 */ /* 0x0005e20008058014 */
[----:B------:R2:W-:Y:S01]  /*4d70*/  @!P4 SYNCS.ARRIVE.TRANS64.RED.A0TR RZ, [UR22+0x98], R33 ;  /* 0x00009821ffffc9a7 */ /* 0x0005e20008300416 */
[----:B------:R-:W-:Y:S01]  /*4d80*/  UPLOP3.LUT UP1, UPT, UPT, UPT, UPT, 0x80, 0x8 ;  /* 0x000000000008789c */ /* 0x000fe20003f2f070 */
[----:B------:R-:W-:Y:S01]  /*4d90*/  SYNCS.ARRIVE.TRANS64.RED.A1T0 RZ, [UR23], RZ ;  /* 0x000000ffffff79a7 */ /* 0x000fe20008100417 */
[----:B------:R-:W-:Y:S09]  /*4da0*/  @P0 BRA `(.L_x_74) ;  /* 0xfffffff000700947 */ /* 0x000ff2000383ffff */
[----:B------:R-:W-:-:S04]  /*4db0*/  SHF.L.U32 R3, R36, 0x1f, RZ ;  /* 0x0000001f24037819 */ /* 0x000fc800000006ff */
[----:B------:R-:W1:Y:S02]  /*4dc0*/  SYNCS.PHASECHK.TRANS64.TRYWAIT P0, [UR22+0xa0], R3 ;  /* 0x0000a003ff0075a7 */ /* 0x000e640008001116 */
[----:B-1----:R-:W-:Y:S05]  /*4dd0*/  @!P0 BRA `(.L_x_75) ;  /* 0x0000004000948947 */ /* 0x002fea0003800000 */
.L_x_170:
[----:B------:R-:W3:Y:S02]  /*4de0*/  SYNCS.PHASECHK.TRANS64.TRYWAIT P0, [UR22+0xa8], R3 ;  /* 0x0000a803ff0075a7 */ /* 0x000ee40008001116 */
[----:B---3--:R-:W-:Y:S05]  /*4df0*/  @!P0 BRA `(.L_x_76) ;  /* 0x0000004000a48947 */ /* 0x008fea0003800000 */
.L_x_172:
[----:B------:R-:W3:Y:S02]  /*4e00*/  SYNCS.PHASECHK.TRANS64.TRYWAIT P0, [UR22+0xb0], R3 ;  /* 0x0000b003ff0075a7 */ /* 0x000ee40008001116 */
[----:B---3--:R-:W-:Y:S05]  /*4e10*/  @!P0 BRA `(.L_x_77) ;  /* 0x0000004000b48947 */ /* 0x008fea0003800000 */
.L_x_174:
[----:B-1----:R-:W-:-:S07]  /*4e20*/  MOV R0, UR22 ;  /* 0x0000001600007c02 */ /* 0x002fce0008000f00 */
.L_x_78:
[----:B-1----:R-:W-:-:S04]  /*4e30*/  SHF.L.U32 R3, R36, 0x1f, RZ ;  /* 0x0000001f24037819 */ /* 0x002fc800000006ff */
[----:B------:R1:W3:Y:S03]  /*4e40*/  SYNCS.PHASECHK.TRANS64.TRYWAIT P0, [R0+URZ+0xb8], R3 ;  /* 0x0000b803000075a7 */ /* 0x0002e600080011ff */
[----:B---3--:R-:W-:Y:S05]  /*4e50*/  @!P0 NANOSLEEP.SYNCS 0x989680 ;  /* 0x009896800000895d */ /* 0x008fea0003900000 */
[----:B------:R-:W3:Y:S02]  /*4e60*/  @!P0 SYNCS.PHASECHK.TRANS64 P0, [R0+URZ+0xb8], R3 ;  /* 0x0000b803000085a7 */ /* 0x000ee400080010ff */
[----:B--23--:R-:W-:Y:S05]  /*4e70*/  @P0 EXIT ;  /* 0x000000000000094d */ /* 0x00cfea0003800000 */
[----:B------:R-:W-:Y:S05]  /*4e80*/  BRA `(.L_x_78) ;  /* 0xfffffffc00e87947 */ /* 0x000fea000383ffff */
.L_x_63:
[----:B------:R-:W-:-:S06]  /*4e90*/  UISETP.GE.AND UP1, UPT, UR8, 0x4, UPT ;  /* 0x000000040800788c */ /* 0x000fcc000bf26270 */
[----:B------:R-:W-:-:S13]  /*4ea0*/  PLOP3.LUT P0, PT, PT, PT, UP1, 0x80, 0x8 ;  /* 0x000000000008781c */ /* 0x000fda0003f0f018 */
[----:B------:R-:W-:Y:S05]  /*4eb0*/  @!P0 EXIT ;  /* 0x000000000000894d */ /* 0x000fea0003800000 */
[----:B------:R-:W-:Y:S01]  /*4ec0*/  BAR.SYNC.DEFER_BLOCKING 0x6, 0xa0 ;  /* 0x0182800000007b1d */ /* 0x000fe20000010000 */
[C---:B------:R-:W-:Y:S01]  /*4ed0*/  IMAD.SHL.U32 R5, R92.reuse, 0x20, RZ ;  /* 0x000000205c057824 */ /* 0x040fe200078e00ff */
[C---:B------:R-:W-:Y:S01]  /*4ee0*/  R2P PR, R92.reuse, 0x6 ;  /* 0x000000065c007804 */ /* 0x040fe20000000000 */
[C---:B------:R-:W-:Y:S01]  /*4ef0*/  IMAD.SHL.U32 R91, R92.reuse, 0x4, RZ ;  /* 0x000000045c5b7824 */ /* 0x040fe200078e00ff */
[----:B------:R-:W-:Y:S01]  /*4f00*/  CS2R R88, SRZ ;  /* 0x0000000000587805 */ /* 0x000fe2000001ff00 */
[C---:B------:R-:W-:Y:S01]  /*4f10*/  IMAD.SHL.U32 R0, R92.reuse, 0x10, RZ ;  /* 0x000000105c007824 */ /* 0x040fe200078e00ff */
[----:B------:R-:W-:Y:S02]  /*4f20*/  UMOV UR50, 0x400 ;  /* 0x0000040000327882 */ /* 0x000fe40000000000 */
[----:B------:R-:W1:Y:S01]  /*4f30*/  LDC R87, c[0x0][0x370] ;  /* 0x0000dc00ff577b82 */ /* 0x000e620000000800 */
[----:B------:R-:W-:Y:S01]  /*4f40*/  ULEA UR50, UR45, UR50, 0x18 ;  /* 0x000000322d327291 */ /* 0x000fe2000f8ec0ff */
[C---:B------:R-:W-:Y:S01]  /*4f50*/  LOP3.LUT R4, R5.reuse, 0xe0, RZ, 0xc0, !PT ;  /* 0x000000e005047812 */ /* 0x040fe200078ec0ff */
[----:B------:R-:W-:Y:S01]  /*4f60*/  IMAD.U32 R32, R92, 0x10000, RZ ;  /* 0x000100005c207824 */ /* 0x000fe200078e00ff */
[----:B------:R-:W-:Y:S01]  /*4f70*/  LOP3.LUT R5, R5, 0x100, RZ, 0xc0, !PT ;  /* 0x0000010005057812 */ /* 0x000fe200078ec0ff */
[----:B------:R-:W-:Y:S01]  /*4f80*/  UIADD3 UR4, UPT, UPT, UR50, 0x400, URZ ;  /* 0x0000040032047890 */ /* 0x000fe2000fffe0ff */
[----:B------:R-:W-:Y:S01]  /*4f90*/  LOP3.LUT R91, R4, 0x1c, R91, 0xf8, !PT ;  /* 0x0000001c045b7812 */ /* 0x000fe200078ef85b */
[----:B------:R-:W-:Y:S01]  /*4fa0*/  IMAD.MOV.U32 R96, RZ, RZ, 0x10 ;  /* 0x00000010ff607424 */ /* 0x000fe200078e00ff */
[----:B------:R-:W2:Y:S01]  /*4fb0*/  LDC R28, c[0x0][0xb0c] ;  /* 0x0002c300ff1c7b82 */ /* 0x000ea20000000800 */
[----:B------:R-:W-:Y:S01]  /*4fc0*/  SHF.R.U32.HI R4, RZ, 0x2, R92 ;  /* 0x00000002ff047819 */ /* 0x000fe2000001165c */
[----:B------:R-:W-:Y:S01]  /*4fd0*/  IMAD.MOV.U32 R95, RZ, RZ, 0x20 ;  /* 0x00000020ff5f7424 */ /* 0x000fe200078e00ff */
[----:B------:R-:W-:Y:S01]  /*4fe0*/  LOP3.LUT R0, R5, 0x600, R0, 0xf8, !PT ;  /* 0x0000060005007812 */ /* 0x000fe200078ef800 */
[----:B------:R-:W-:Y:S01]  /*4ff0*/  IMAD.MOV.U32 R90, RZ, RZ, 0x1 ;  /* 0x00000001ff5a7424 */ /* 0x000fe200078e00ff */
[----:B------:R-:W-:Y:S01]  /*5000*/  LOP3.LUT R91, R91, 0x4, R4, 0x78, !PT ;  /* 0x000000045b5b7812 */ /* 0x000fe200078e7804 */
[----:B------:R-:W-:Y:S01]  /*5010*/  IMAD.MOV.U32 R30, RZ, RZ, RZ ;  /* 0x000000ffff1e7224 */ /* 0x000fe200078e00ff */
[----:B------:R-:W-:Y:S01]  /*5020*/  LOP3.LUT R92, R92, 0x60, RZ, 0xc0, !PT ;  /* 0x000000605c5c7812 */ /* 0x000fe200078ec0ff */
[----:B------:R-:W4:Y:S01]  /*5030*/  LDC R85, c[0x0][0xb20] ;  /* 0x0002c800ff557b82 */ /* 0x000f220000000800 */
[----:B------:R-:W3:Y:S01]  /*5040*/  LDS R2, [UR50+0x120] ;  /* 0x00012032ff027984 */ /* 0x000ee20008000800 */
[----:B------:R-:W-:Y:S01]  /*5050*/  LOP3.LUT R91, R0, R91, RZ, 0xfc, !PT ;  /* 0x0000005b005b7212 */ /* 0x000fe200078efcff */
[----:B------:R-:W-:Y:S01]  /*5060*/  IMAD.U32 R94, RZ, RZ, UR4 ;  /* 0x00000004ff5e7e24 */ /* 0x000fe2000f8e00ff */
[----:B------:R-:W-:Y:S01]  /*5070*/  LOP3.LUT R32, R32, 0x600000, RZ, 0xc0, !PT ;  /* 0x0060000020207812 */ /* 0x000fe200078ec0ff */
[----:B------:R-:W1:Y:S01]  /*5080*/  LDCU.64 UR54, c[0x0][0x348] ;  /* 0x00006900ff3677ac */ /* 0x000e620008000a00 */
[----:B------:R-:W-:-:S02]  /*5090*/  SEL R96, R96, 0xfffffff0, !P2 ;  /* 0xfffffff060607807 */ /* 0x000fc40005000000 */
[----:B------:R-:W1:Y:S01]  /*50a0*/  LDC R27, c[0x0][0xb30] ;  /* 0x0002cc00ff1b7b82 */ /* 0x000e620000000800 */
[----:B------:R-:W-:Y:S01]  /*50b0*/  SEL R95, R95, 0xffffffe0, !P1 ;  /* 0xffffffe05f5f7807 */ /* 0x000fe20004800000 */
[----:B------:R-:W1:Y:S01]  /*50c0*/  LDCU.64 UR36, c[0x0][0x888] ;  /* 0x00011100ff2477ac */ /* 0x000e620008000a00 */
[----:B------:R-:W1:Y:S05]  /*50d0*/  LDCU.64 UR38, c[0x0][0x890] ;  /* 0x00011200ff2677ac */ /* 0x000e6a0008000a00 */
[----:B------:R-:W1:Y:S01]  /*50e0*/  LDC.64 R72, c[0x0][0xb10] ;  /* 0x0002c400ff487b82 */ /* 0x000e620000000a00 */
[----:B------:R-:W1:Y:S01]  /*50f0*/  LDCU.64 UR46, c[0x0][0xa90] ;  /* 0x00015200ff2e77ac */ /* 0x000e620008000a00 */
[----:B------:R-:W-:Y:S01]  /*5100*/  UMOV UR52, URZ ;  /* 0x000000ff00347c82 */ /* 0x000fe20008000000 */
[----:B------:R-:W-:-:S05]  /*5110*/  UMOV UR56, URZ ;  /* 0x000000ff00387c82 */ /* 0x000fca0008000000 */
[----:B------:R-:W1:Y:S08]  /*5120*/  LDC.64 R24, c[0x0][0xb18] ;  /* 0x0002c600ff187b82 */ /* 0x000e700000000a00 */
[----:B------:R-:W1:Y:S08]  /*5130*/  LDC.64 R22, c[0x0][0xb28] ;  /* 0x0002ca00ff167b82 */ /* 0x000e700000000a00 */
[----:B------:R-:W1:Y:S01]  /*5140*/  LDC.64 R70, c[0x0][0x8b0] ;  /* 0x00022c00ff467b82 */ /* 0x000e620000000a00 */
[C---:B---3--:R-:W-:Y:S01]  /*5150*/  VIADD R3, R2.reuse, 0x80 ;  /* 0x0000008002037836 */ /* 0x048fe20000000000 */
[----:B------:R-:W-:-:S04]  /*5160*/  LOP3.LUT R2, R2, 0xffff, RZ, 0xc0, !PT ;  /* 0x0000ffff02027812 */ /* 0x000fc800078ec0ff */
[----:B------:R-:W-:Y:S02]  /*5170*/  LOP3.LUT R3, R3, 0xffff, RZ, 0xc0, !PT ;  /* 0x0000ffff03037812 */ /* 0x000fe400078ec0ff */
[----:B------:R-:W3:Y:S03]  /*5180*/  LDC.64 R68, c[0x0][0x8a8] ;  /* 0x00022a00ff447b82 */ /* 0x000ee60000000a00 */
[----:B------:R1:W-:Y:S05]  /*5190*/  STL.64 [R1], R2 ;  /* 0x0000000201007387 */ /* 0x0003ea0000100a00 */
[----:B------:R-:W1:Y:S08]  /*51a0*/  LDC.64 R76, c[0x0][0xa80] ;  /* 0x0002a000ff4c7b82 */ /* 0x000e700000000a00 */
[----:B------:R-:W1:Y:S08]  /*51b0*/  LDC.64 R74, c[0x0][0xa88] ;  /* 0x0002a200ff4a7b82 */ /* 0x000e700000000a00 */
[----:B--2-4-:R-:W1:Y:S02]  /*51c0*/  LDC R86, c[0x0][0x374] ;  /* 0x0000dd00ff567b82 */ /* 0x014e640000000800 */
.L_x_122:
[----:B-1----:R-:W-:Y:S04]  /*51d0*/  SHF.L.U32 R3, R88, 0x1f, RZ ;  /* 0x0000001f58037819 */ /* 0x002fe800000006ff */
[----:B------:R-:W1:Y:S02]  /*51e0*/  SYNCS.PHASECHK.TRANS64.TRYWAIT P0, [UR50+0xd0], R3 ;  /* 0x0000d003ff0075a7 */ /* 0x000e640008001132 */
[----:B-1----:R-:W-:Y:S05]  /*51f0*/  @!P0 BRA `(.L_x_79) ;  /* 0x0000003c00d48947 */ /* 0x002fea0003800000 */
.L_x_176:
[----:B------:R-:W2:Y:S01]  /*5200*/  LDC.64 R12, c[0x0][0xb10] ;  /* 0x0002c400ff0c7b82 */ /* 0x000ea20000000a00 */
[----:B------:R-:W4:Y:S01]  /*5210*/  LDS.128 R80, [UR50+0x110] ;  /* 0x00011032ff507984 */ /* 0x000f220008000c00 */
[----:B------:R-:W-:Y:S01]  /*5220*/  UIADD3 UR4, UPT, UPT, UR50, 0xd8, URZ ;  /* 0x000000d832047890 */ /* 0x000fe2000fffe0ff */
[----:B-1----:R-:W-:Y:S01]  /*5230*/  IMAD R0, R30, 0x4, R1 ;  /* 0x000000041e007824 */ /* 0x002fe200078e0201 */
[----:B------:R-:W-:Y:S04]  /*5240*/  ISETP.NE.AND P1, PT, R27, 0x1, PT ;  /* 0x000000011b00780c */ /* 0x000fe80003f25270 */
[----:B------:R-:W1:Y:S01]  /*5250*/  LDC.64 R10, c[0x0][0xb18] ;  /* 0x0002c600ff0a7b82 */ /* 0x000e620000000a00 */
[----:B------:R-:W-:Y:S01]  /*5260*/  UPRMT UR4, URZ, 0x654, UR4 ;  /* 0x00000654ff047896 */ /* 0x000fe20008000004 */
[----:B------:R-:W-:Y:S01]  /*5270*/  ISETP.GE.AND P0, PT, R26, 0x1, PT ;  /* 0x000000011a00780c */ /* 0x000fe20003f06270 */
[----:B------:R-:W-:Y:S01]  /*5280*/  @!PT LDS RZ, [RZ] ;  /* 0x00000000fffff984 */ /* 0x000fe20000000800 */
[----:B------:R-:W-:Y:S01]  /*5290*/  @!PT LDS RZ, [RZ] ;  /* 0x00000000fffff984 */ /* 0x000fe20000000800 */
[----:B------:R-:W-:Y:S01]  /*52a0*/  @!PT LDS RZ, [RZ] ;  /* 0x00000000fffff984 */ /* 0x000fe20000000800 */
[----:B------:R-:W-:Y:S01]  /*52b0*/  @!PT LDS RZ, [RZ] ;  /* 0x00000000fffff984 */ /* 0x000fe20000000800 */
[----:B------:R3:W-:Y:S06]  /*52c0*/  MEMBAR.ALL.CTA ;  /* 0x0000000000007992 */ /* 0x0007ec0000008000 */
[----:B---3--:R-:W3:Y:S01]  /*52d0*/  FENCE.VIEW.ASYNC.S ;  /* 0x00000000000073c6 */ /* 0x008ee20000000000 */
[----:B------:R-:W1:Y:S08]  /*52e0*/  @!P1 LDC R14, c[0x0][0xb20] ;  /* 0x0002c800ff0e9b82 */ /* 0x000e700000000800 */
[----:B------:R-:W1:Y:S01]  /*52f0*/  @!P1 LDC R9, c[0x0][0xb0c] ;  /* 0x0002c300ff099b82 */ /* 0x000e620000000800 */
[----:B---3--:R-:W-:Y:S01]  /*5300*/  SYNCS.ARRIVE.TRANS64.RED.A1T0 RZ, [UR4], RZ ;  /* 0x000000ffffff79a7 */ /* 0x008fe20008100404 */
[----:B------:R3:W5:Y:S01]  /*5310*/  LDL R17, [R0] ;  /* 0x0000000000117983 */ /* 0x0007620000100800 */
[----:B----4-:R-:W-:Y:S11]  /*5320*/  LOP3.LUT P3, RZ, R82, 0x1, RZ, 0xc0, !PT ;  /* 0x0000000152ff7812 */ /* 0x010ff6000786c0ff */
[----:B------:R-:W-:Y:S02]  /*5330*/  @!UPT UIADD3 URZ, UPT, UPT, URZ, URZ, URZ ;  /* 0x000000fffffff290 */ /* 0x000fe4000fffe0ff */
[----:B------:R-:W-:Y:S02]  /*5340*/  @P3 MOV R31, R80 ;  /* 0x00000050001f3202 */ /* 0x000fe40000000f00 */
[----:B------:R-:W-:Y:S01]  /*5350*/  @P3 LOP3.LUT R29, R81, 0xffff, RZ, 0xc0, !PT ;  /* 0x0000ffff511d3812 */ /* 0x000fe200078ec0ff */
[----:B--23--:R-:W-:Y:S06]  /*5360*/  @!P0 BRA `(.L_x_80) ;  /* 0x0000000000a48947 */ /* 0x00cfec0003800000 */
[----:B------:R-:W-:Y:S01]  /*5370*/  IMAD.HI.U32 R20, R86, R25, RZ ;  /* 0x0000001956147227 */ /* 0x000fe200078e00ff */
[----:B------:R-:W-:Y:S02]  /*5380*/  ISETP.NE.AND P0, PT, R24, 0x1, PT ;  /* 0x000000011800780c */ /* 0x000fe40003f05270 */
[----:B------:R-:W-:Y:S01]  /*5390*/  ISETP.NE.AND P2, PT, R26, 0x1, PT ;  /* 0x000000011a00780c */ /* 0x000fe20003f45270 */
[-C--:B------:R-:W-:Y:S01]  /*53a0*/  IMAD.HI.U32 R18, R87, R72.reuse, RZ ;  /* 0x0000004857127227 */ /* 0x080fe200078e00ff */
[----:B------:R-:W-:Y:S02]  /*53b0*/  SHF.R.U32.HI R21, RZ, R85, R20 ;  /* 0x00000055ff157219 */ /* 0x000fe40000011614 */
[----:B------:R-:W-:Y:S01]  /*53c0*/  ISETP.NE.AND P4, PT, R28, 0x1, PT ;  /* 0x000000011c00780c */ /* 0x000fe20003f85270 */
[----:B------:R-:W-:Y:S01]  /*53d0*/  IMAD.HI.U32 R36, R29, R25, RZ ;  /* 0x000000191d247227 */ /* 0x000fe200078e00ff */
[----:B------:R-:W-:Y:S02]  /*53e0*/  SHF.R.U32.HI R18, RZ, R73, R18 ;  /* 0x00000049ff127219 */ /* 0x000fe40000011612 */
[----:B------:R-:W-:Y:S01]  /*53f0*/  SEL R3, R86, R21, !P0 ;  /* 0x0000001556037207 */ /* 0x000fe20004000000 */
[----:B------:R-:W-:Y:S01]  /*5400*/  IMAD.HI.U32 R34, R31, R72, RZ ;  /* 0x000000481f227227 */ /* 0x000fe200078e00ff */
[----:B------:R-:W-:Y:S03]  /*5410*/  SEL R7, R87, R18, !P4 ;  /* 0x0000001257077207 */ /* 0x000fe60006000000 */
[-C--:B------:R-:W-:Y:S01]  /*5420*/  IMAD.HI.U32 R18, R3, R22.reuse, RZ ;  /* 0x0000001603127227 */ /* 0x080fe200078e00ff */
[----:B------:R-:W-:Y:S03]  /*5430*/  SHF.R.U32.HI R34, RZ, R73, R34 ;  /* 0x00000049ff227219 */ /* 0x000fe60000011622 */
[----:B------:R-:W-:Y:S01]  /*5440*/  IMAD.HI.U32 R20, R7, R22, RZ ;  /* 0x0000001607147227 */ /* 0x000fe200078e00ff */
[----:B------:R-:W-:Y:S02]  /*5450*/  @P2 SHF.R.U32.HI R3, RZ, R23, R18 ;  /* 0x00000017ff032219 */ /* 0x000fe40000011612 */
[----:B------:R-:W-:Y:S02]  /*5460*/  SHF.R.U32.HI R18, RZ, R85, R36 ;  /* 0x00000055ff127219 */ /* 0x000fe40000011624 */
[----:B------:R-:W-:Y:S01]  /*5470*/  @P2 SHF.R.U32.HI R7, RZ, R23, R20 ;  /* 0x00000017ff072219 */ /* 0x000fe20000011614 */
[C---:B------:R-:W-:Y:S01]  /*5480*/  IMAD R2, R26.reuse, R3, RZ ;  /* 0x000000031a027224 */ /* 0x040fe200078e02ff */
[----:B------:R-:W-:Y:S02]  /*5490*/  SEL R5, R29, R18, !P0 ;  /* 0x000000121d057207 */ /* 0x000fe40004000000 */
[----:B------:R-:W-:Y:S01]  /*54a0*/  SEL R3, R31, R34, !P4 ;  /* 0x000000221f037207 */ /* 0x000fe20006000000 */
[----:B------:R-:W-:Y:S01]  /*54b0*/  IMAD R4, R26, R7, RZ ;  /* 0x000000071a047224 */ /* 0x000fe200078e02ff */
[C---:B------:R-:W-:Y:S01]  /*54c0*/  ISETP.GE.AND P0, PT, R5.reuse, R2, PT ;  /* 0x000000020500720c */ /* 0x040fe20003f06270 */
[----:B------:R-:W-:Y:S03]  /*54d0*/  IMAD.HI.U32 R6, R5, R22, RZ ;  /* 0x0000001605067227 */ /* 0x000fe600078e00ff */
[----:B------:R-:W-:Y:S01]  /*54e0*/  ISETP.GE.OR P0, PT, R3, R4, P0 ;  /* 0x000000040300720c */ /* 0x000fe20000706670 */
[----:B------:R-:W-:Y:S01]  /*54f0*/  IMAD.MOV R4, RZ, RZ, -R3 ;  /* 0x000000ffff047224 */ /* 0x000fe200078e0a03 */
[-C--:B------:R-:W-:Y:S03]  /*5500*/  SHF.R.U32.HI R6, RZ, R23.reuse, R6 ;  /* 0x00000017ff067219 */ /* 0x080fe60000011606 */
[----:B------:R-:W-:Y:S01]  /*5510*/  IMAD R31, R28, R4, R31 ;  /* 0x000000041c1f7224 */ /* 0x000fe200078e021f */
[----:B------:R-:W-:Y:S05]  /*5520*/  SEL R15, R5, R6, !P2 ;  /* 0x00000006050f7207 */ /* 0x000fea0005000000 */
[----:B------:R-:W-:Y:S02]  /*5530*/  IMAD.MOV R6, RZ, RZ, -R15 ;  /* 0x000000ffff067224 */ /* 0x000fe400078e0a0f */
[C---:B------:R-:W-:Y:S04]  /*5540*/  @!P0 IMAD.HI.U32 R2, R3.reuse, R22, RZ ;  /* 0x0000001603028227 */ /* 0x040fe800078e00ff */
[----:B------:R-:W-:Y:S01]  /*5550*/  IMAD R6, R26, R6, R5 ;  /* 0x000000061a067224 */ /* 0x000fe200078e0205 */
[----:B------:R-:W-:Y:S04]  /*5560*/  @!P0 SHF.R.U32.HI R2, RZ, R23, R2 ;  /* 0x00000017ff028219 */ /* 0x000fe80000011602 */
[----:B------:R-:W-:Y:S02]  /*5570*/  @!P0 SEL R0, R3, R2, !P2 ;  /* 0x0000000203008207 */ /* 0x000fe40005000000 */
[----:B------:R-:W-:Y:S02]  /*5580*/  IADD3 R2, PT, PT, -R5, RZ, RZ ;  /* 0x000000ff05027210 */ /* 0x000fe40007ffe1ff */
[----:B------:R-:W-:Y:S01]  /*5590*/  @!P0 IADD3 R8, PT, PT, R15, -R0, RZ ;  /* 0x800000000f088210 */ /* 0x000fe20007ffe0ff */
[----:B------:R-:W-:Y:S02]  /*55a0*/  @!P0 IMAD R0, R7, R6, R0 ;  /* 0x0000000607008224 */ /* 0x000fe400078e0200 */
[----:B------:R-:W-:Y:S02]  /*55b0*/  IMAD R29, R24, R2, R29 ;  /* 0x00000002181d7224 */ /* 0x000fe400078e021d */
[----:B------:R-:W-:Y:S02]  /*55c0*/  @!P0 IMAD R5, R8, R26, R3 ;  /* 0x0000001a08058224 */ /* 0x000fe400078e0203 */
[----:B------:R-:W-:Y:S04]  /*55d0*/  @!P0 IMAD.MOV.U32 R3, RZ, RZ, R0 ;  /* 0x000000ffff038224 */ /* 0x000fe800078e0000 */
[----:B------:R-:W-:Y:S02]  /*55e0*/  IMAD R31, R3, R28, R31 ;  /* 0x0000001c031f7224 */ /* 0x000fe400078e021f */
[----:B------:R-:W-:Y:S07]  /*55f0*/  IMAD R29, R5, R24, R29 ;  /* 0x00000018051d7224 */ /* 0x000fee00078e021d */
.L_x_80:
[----:B-1----:R-:W-:Y:S01]  /*5600*/  @!P1 ISETP.NE.AND P0, PT, R10, 0x1, PT ;  /* 0x000000010a00980c */ /* 0x002fe20003f05270 */
[----:B------:R-:W-:Y:S01]  /*5610*/  @!P1 IMAD.HI.U32 R3, R29, R11, RZ ;  /* 0x0000000b1d039227 */ /* 0x000fe200078e00ff */
[----:B------:R-:W-:Y:S01]  /*5620*/  R2UR UR41, R16 ;  /* 0x00000000102972ca */ /* 0x000fe200000e0000 */
[----:B------:R-:W-:Y:S01]  /*5630*/  BSSY.RECONVERGENT B6, `(.L_x_81) ;  /* 0x000002f000067945 */ /* 0x000fe20003800200 */
[----:B------:R-:W-:Y:S01]  /*5640*/  @!P1 ISETP.NE.AND P2, PT, R9, 0x1, PT ;  /* 0x000000010900980c */ /* 0x000fe20003f45270 */
[----:B------:R-:W-:Y:S01]  /*5650*/  @!P1 IMAD.HI.U32 R0, R31, R12, RZ ;  /* 0x0000000c1f009227 */ /* 0x000fe200078e00ff */
[----:B------:R-:W-:Y:S02]  /*5660*/  @!P1 SHF.R.U32.HI R2, RZ, R14, R3 ;  /* 0x0000000eff029219 */ /* 0x000fe40000011603 */
[----:B------:R-:W-:Y:S02]  /*5670*/  @P3 SHF.R.U32.HI R4, RZ, 0x10, R81 ;  /* 0x00000010ff043819 */ /* 0x000fe40000011651 */
[----:B------:R-:W-:Y:S02]  /*5680*/  @!P1 SEL R2, R29, R2, !P0 ;  /* 0x000000021d029207 */ /* 0x000fe40004000000 */
[----:B------:R-:W-:Y:S02]  /*5690*/  @!P1 SHF.R.U32.HI R0, RZ, R13, R0 ;  /* 0x0000000dff009219 */ /* 0x000fe40000011600 */
[----:B------:R-:W-:Y:S01]  /*56a0*/  LOP3.LUT P0, RZ, R94, 0x3f0, RZ, 0xc0, !PT ;  /* 0x000003f05eff7812 */ /* 0x000fe2000780c0ff */
[----:B------:R-:W-:Y:S01]  /*56b0*/  USHF.L.U32 UR41, UR41, 0x7, URZ ;  /* 0x0000000729297899 */ /* 0x000fe200080006ff */
[----:B------:R-:W-:Y:S02]  /*56c0*/  @!P1 SEL R3, R31, R0, !P2 ;  /* 0x000000001f039207 */ /* 0x000fe40005000000 */
[----:B------:R-:W-:Y:S03]  /*56d0*/  @P3 R2UR UR51, R4 ;  /* 0x00000000043332ca */ /* 0x000fe600000e0000 */
[----:B------:R-:W-:Y:S02]  /*56e0*/  @!P1 IMAD.IADD R0, R2, 0x1, -R3 ;  /* 0x0000000102009824 */ /* 0x000fe400078e0a03 */
[----:B------:R-:W-:Y:S02]  /*56f0*/  @!P1 IMAD.IADD R2, R3, 0x1, -R2 ;  /* 0x0000000103029824 */ /* 0x000fe400078e0a02 */
[----:B------:R-:W-:Y:S02]  /*5700*/  @!P1 IMAD R31, R0, R9, R31 ;  /* 0x00000009001f9224 */ /* 0x000fe400078e021f */
[----:B------:R-:W-:Y:S01]  /*5710*/  @!P1 IMAD R29, R2, R10, R29 ;  /* 0x0000000a021d9224 */ /* 0x000fe200078e021d */
[----:B------:R-:W-:Y:S06]  /*5720*/  @!P0 BRA `(.L_x_82) ;  /* 0x00000000007c8947 */ /* 0x000fec0003800000 */
[----:B------:R-:W1:Y:S01]  /*5730*/  LDCU.64 UR8, c[0x4][0x80] ;  /* 0x01001000ff0877ac */ /* 0x000e620008000a00 */
[----:B------:R-:W-:Y:S01]  /*5740*/  MOV R2, 0x0 ;  /* 0x0000000000027802 */ /* 0x000fe20000000f00 */
[----:B------:R-:W-:Y:S02]  /*5750*/  HFMA2 R12, -RZ, RZ, 0, 5.9604644775390625e-08 ;  /* 0x00000001ff0c7431 */ /* 0x000fe400000001ff */
[----:B------:R-:W-:Y:S01]  /*5760*/  IMAD.MOV.U32 R8, RZ, RZ, 0x70 ;  /* 0x00000070ff087424 */ /* 0x000fe200078e00ff */
[----:B------:R2:W3:Y:S01]  /*5770*/  LDC.64 R14, c[0x4][R2] ;  /* 0x01000000020e7b82 */ /* 0x0004e20000000a00 */
[----:B------:R-:W4:Y:S01]  /*5780*/  LDCU.64 UR6, c[0x4][0x88] ;  /* 0x01001100ff0677ac */ /* 0x000f220008000a00 */
[----:B------:R-:W-:Y:S01]  /*5790*/  IMAD.MOV.U32 R13, RZ, RZ, RZ ;  /* 0x000000ffff0d7224 */ /* 0x000fe200078e00ff */
[----:B------:R-:W2:Y:S01]  /*57a0*/  LDCU.64 UR4, c[0x4][0x8] ;  /* 0x01000100ff0477ac */ /* 0x000ea20008000a00 */
[----:B-1----:R-:W-:Y:S01]  /*57b0*/  MOV R5, UR9 ;  /* 0x0000000900057c02 */ /* 0x002fe20008000f00 */
[----:B------:R-:W-:Y:S01]  /*57c0*/  IMAD.U32 R4, RZ, RZ, UR8 ;  /* 0x00000008ff047e24 */ /* 0x000fe2000f8e00ff */
[----:B----4-:R-:W-:Y:S01]  /*57d0*/  MOV R7, UR7 ;  /* 0x0000000700077c02 */ /* 0x010fe20008000f00 */
[----:B------:R-:W-:Y:S01]  /*57e0*/  IMAD.U32 R6, RZ, RZ, UR6 ;  /* 0x00000006ff067e24 */ /* 0x000fe2000f8e00ff */
[----:B--2---:R-:W-:Y:S01]  /*57f0*/  MOV R11, UR5 ;  /* 0x00000005000b7c02 */ /* 0x004fe20008000f00 */
[----:B------:R-:W-:Y:S02]  /*5800*/  IMAD.U32 R10, RZ, RZ, UR4 ;  /* 0x00000004ff0a7e24 */ /* 0x000fe4000f8e00ff */
[----:B------:R-:W-:Y:S07]  /*5810*/  LEPC R20, `(.L_x_83) ;  /* 0x000000001014794e */ /* 0x000fee0000000000 */
[----:B---3-5:R-:W-:Y:S05]  /*5820*/  CALL.ABS.NOINC R14 ;  /* 0x000000000e007343 */ /* 0x028fea0003c00000 */
.L_x_83:
[----:B------:R-:W1:Y:S01]  /*5830*/  LDCU.64 UR8, c[0x4][0x80] ;  /* 0x01001000ff0877ac */ /* 0x000e620008000a00 */
[----:B------:R-:W2:Y:S01]  /*5840*/  LDC.64 R2, c[0x4][R2] ;  /* 0x0100000002027b82 */ /* 0x000ea20000000a00 */
[----:B------:R-:W-:Y:S02]  /*5850*/  HFMA2 R12, -RZ, RZ, 0, 5.9604644775390625e-08 ;  /* 0x00000001ff0c7431 */ /* 0x000fe400000001ff */
[----:B------:R-:W-:Y:S02]  /*5860*/  IMAD.MOV.U32 R8, RZ, RZ, 0x70 ;  /* 0x00000070ff087424 */ /* 0x000fe400078e00ff */
[----:B------:R-:W-:Y:S01]  /*5870*/  IMAD.MOV.U32 R13, RZ, RZ, RZ ;  /* 0x000000ffff0d7224 */ /* 0x000fe200078e00ff */
[----:B------:R-:W3:Y:S01]  /*5880*/  LDCU.64 UR6, c[0x4][0x88] ;  /* 0x01001100ff0677ac */ /* 0x000ee20008000a00 */
[----:B------:R-:W4:Y:S01]  /*5890*/  LDCU.64 UR4, c[0x4][0x8] ;  /* 0x01000100ff0477ac */ /* 0x000f220008000a00 */
[----:B-1----:R-:W-:Y:S02]  /*58a0*/  MOV R4, UR8 ;  /* 0x0000000800047c02 */ /* 0x002fe40008000f00 */
[----:B------:R-:W-:Y:S02]  /*58b0*/  MOV R5, UR9 ;  /* 0x0000000900057c02 */ /* 0x000fe40008000f00 */
[----:B---3--:R-:W-:Y:S01]  /*58c0*/  MOV R7, UR7 ;  /* 0x0000000700077c02 */ /* 0x008fe20008000f00 */
[----:B------:R-:W-:Y:S01]  /*58d0*/  IMAD.U32 R6, RZ, RZ, UR6 ;  /* 0x00000006ff067e24 */ /* 0x000fe2000f8e00ff */
[----:B----4-:R-:W-:Y:S01]  /*58e0*/  MOV R11, UR5 ;  /* 0x00000005000b7c02 */ /* 0x010fe20008000f00 */
[----:B------:R-:W-:Y:S02]  /*58f0*/  IMAD.U32 R10, RZ, RZ, UR4 ;  /* 0x00000004ff0a7e24 */ /* 0x000fe4000f8e00ff */
[----:B------:R-:W-:Y:S07]  /*5900*/  LEPC R20, `(.L_x_82) ;  /* 0x000000001014794e */ /* 0x000fee0000000000 */
[----:B--2---:R-:W-:Y:S05]  /*5910*/  CALL.ABS.NOINC R2 ;  /* 0x0000000002007343 */ /* 0x004fea0003c00000 */
.L_x_82:
[----:B------:R-:W-:Y:S05]  /*5920*/  BSYNC.RECONVERGENT B6 ;  /* 0x0000000000067941 */ /* 0x000fea0003800200 */
.L_x_81:
[----:B------:R-:W-:Y:S01]  /*5930*/  ISETP.NE.U32.AND P3, PT, R70, RZ, PT ;  /* 0x000000ff4600720c */ /* 0x000fe20003f65070 */
[----:B------:R-:W-:Y:S01]  /*5940*/  UISETP.NE.AND UP2, UPT, UR53, URZ, UPT ;  /* 0x000000ff3500728c */ /* 0x000fe2000bf45270 */
[----:B------:R-:W-:Y:S01]  /*5950*/  ISETP.NE.U32.AND P2, PT, RZ, UR36, PT ;  /* 0x00000024ff007c0c */ /* 0x000fe2000bf45070 */
[----:B------:R-:W-:Y:S01]  /*5960*/  UISETP.NE.U32.AND UP1, UPT, UR38, URZ, UPT ;  /* 0x000000ff2600728c */ /* 0x000fe2000bf25070 */
[----:B------:R-:W-:Y:S01]  /*5970*/  ISETP.NE.AND.EX P3, PT, R71, RZ, PT, P3 ;  /* 0x000000ff4700720c */ /* 0x000fe20003f65330 */
[----:B------:R-:W-:Y:S01]  /*5980*/  UPLOP3.LUT UP0, UPT, UPT, UPT, UPT, 0x40, 0x4 ;  /* 0x000000000004789c */ /* 0x000fe20003f0e870 */
[----:B------:R-:W-:Y:S01]  /*5990*/  ISETP.NE.AND.EX P2, PT, RZ, UR37, PT, P2 ;  /* 0x00000025ff007c0c */ /* 0x000fe2000bf45320 */
[----:B------:R-:W-:Y:S01]  /*59a0*/  UISETP.NE.AND.EX UP1, UPT, UR39, URZ, UPT, UP1 ;  /* 0x000000ff2700728c */ /* 0x000fe2000bf25310 */
[----:B------:R-:W-:Y:S04]  /*59b0*/  PLOP3.LUT P4, PT, PT, PT, UP2, 0x80, 0x8 ;  /* 0x000000000008781c */ /* 0x000fe80003f8f028 */
[----:B------:R-:W-:Y:S01]  /*59c0*/  P2R R102, PR, RZ, 0x10 ;  /* 0x00000010ff667803 */ /* 0x000fe20000000000 */
[----:B------:R-:W-:Y:S06]  /*59d0*/  @UP2 UPLOP3.LUT UP0, UPT, UPT, UPT, UP1, 0x80, 0x8 ;  /* 0x000000000008289c */ /* 0x000fec0003f0f010 */
[----:B------:R-:W-:Y:S01]  /*59e0*/  PLOP3.LUT P0, PT, PT, PT, UP0, 0x80, 0x8 ;  /* 0x000000000008781c */ /* 0x000fe20003f0f008 */
[----:B------:R-:W-:Y:S01]  /*59f0*/  @!UPT UIADD3 URZ, UPT, UPT, URZ, URZ, URZ ;  /* 0x000000fffffff290 */ /* 0x000fe2000fffe0ff */
[----:B------:R-:W-:Y:S11]  /*5a00*/  BRA.U !UP1, `(.L_x_84) ;  /* 0x0000000109387547 */ /* 0x000ff6000b800000 */
[----:B------:R-:W-:Y:S01]  /*5a10*/  UISETP.NE.U32.AND UP0, UPT, UR36, URZ, UPT ;  /* 0x000000ff2400728c */ /* 0x000fe2000bf05070 */
[----:B------:R-:W-:Y:S02]  /*5a20*/  HFMA2 R0, -RZ, RZ, 0, 5.9604644775390625e-08 ;  /* 0x00000001ff007431 */ /* 0x000fe400000001ff */
[----:B------:R-:W-:Y:S01]  /*5a30*/  IMAD.MOV.U32 R79, RZ, RZ, 0x1 ;  /* 0x00000001ff4f7424 */ /* 0x000fe200078e00ff */
[----:B------:R-:W-:Y:S06]  /*5a40*/  UISETP.NE.AND.EX UP0, UPT, UR37, URZ, UPT, UP0 ;  /* 0x000000ff2500728c */ /* 0x000fec000bf05300 */
[----:B------:R-:W-:Y:S05]  /*5a50*/  PLOP3.LUT P1, PT, PT, PT, UP0, 0x80, 0x8 ;  /* 0x000000000008781c */ /* 0x000fea0003f2f008 */
[----:B------:R-:W1:Y:S01]  /*5a60*/  @UP0 LDCU.64 UR6, c[0x0][0x888] ;  /* 0x00011100ff0607ac */ /* 0x000e620008000a00 */
[----:B------:R-:W-:Y:S07]  /*5a70*/  @UP0 UIMAD UR4, UR57, UR38, URZ ;  /* 0x00000026390402a4 */ /* 0x000fee000f8e02ff */
[----:B------:R-:W-:Y:S01]  /*5a80*/  @!P1 PRMT R79, R0, 0x7610, R79 ;  /* 0x00007610004f9816 */ /* 0x000fe2000000004f */
[----:B-1----:R-:W-:Y:S03]  /*5a90*/  @UP0 UIMAD.WIDE UR6, UR4, 0x4, UR6 ;  /* 0x00000004040608a5 */ /* 0x002fe6000f8e0206 */
[----:B------:R-:W1:Y:S03]  /*5aa0*/  @!UP0 LDCU UR4, c[0x0][0x880] ;  /* 0x00011000ff0487ac */ /* 0x000e660008000800 */
[----:B------:R-:W-:Y:S01]  /*5ab0*/  IMAD.U32 R2, RZ, RZ, UR6 ;  /* 0x00000006ff027e24 */ /* 0x000fe2000f8e00ff */
[----:B------:R-:W-:Y:S05]  /*5ac0*/  MOV R3, UR7 ;  /* 0x0000000700037c02 */ /* 0x000fea0008000f00 */
[----:B-----5:R2:W5:Y:S02]  /*5ad0*/  @P1 LDG.E R35, desc[UR48][R2.64] ;  /* 0x0000003002231981 */ /* 0x020564000c1e1900 */
[----:B-12---:R-:W-:Y:S02]  /*5ae0*/  @!P1 IMAD.U32 R35, RZ, RZ, UR4 ;  /* 0x00000004ff239e24 */ /* 0x006fe4000f8e00ff */
.L_x_84:
[----:B------:R-:W-:Y:S05]  /*5af0*/  @!P3 BRA `(.L_x_85) ;  /* 0x000000000020b947 */ /* 0x000fea0003800000 */
[----:B------:R-:W-:Y:S04]  /*5b00*/  ISETP.NE.U32.AND P1, PT, R68, RZ, PT ;  /* 0x000000ff4400720c */ /* 0x000fe80003f25070 */
[----:B------:R-:W-:Y:S11]  /*5b10*/  ISETP.NE.AND.EX P1, PT, R69, RZ, PT, P1 ;  /* 0x000000ff4500720c */ /* 0x000ff60003f25310 */
[----:B------:R-:W-:Y:S02]  /*5b20*/  @!UPT UIADD3 URZ, UPT, UPT, URZ, URZ, URZ ;  /* 0x000000fffffff290 */ /* 0x000fe4000fffe0ff */
[----:B------:R-:W1:Y:S01]  /*5b30*/  @P1 LDC.64 R2, c[0x0][0x8a8] ;  /* 0x00022a00ff021b82 */ /* 0x000e620000000a00 */
[----:B------:R-:W-:Y:S04]  /*5b40*/  @P1 IMAD R0, R70, UR57, RZ ;  /* 0x0000003946001c24 */ /* 0x000fe8000f8e02ff */
[----:B-1----:R-:W-:Y:S05]  /*5b50*/  @P1 IMAD.WIDE R2, R0, 0x4, R2 ;  /* 0x0000000400021825 */ /* 0x002fea00078e0202 */
[----:B-----5:R1:W5:Y:S02]  /*5b60*/  @P1 LDG.E R33, desc[UR48][R2.64] ;  /* 0x0000003002211981 */ /* 0x020364000c1e1900 */
[----:B-1----:R-:W2:Y:S02]  /*5b70*/  @!P1 LDC R33, c[0x0][0x8a0] ;  /* 0x00022800ff219b82 */ /* 0x002ea40000000800 */
.L_x_85:
[----:B-----5:R-:W-:Y:S01]  /*5b80*/  FSETP.NEU.AND P1, PT, R35, RZ, PT ;  /* 0x000000ff2300720b */ /* 0x020fe20003f2d000 */
[----:B------:R-:W-:Y:S01]  /*5b90*/  IMAD.SHL.U32 R99, R19, 0x40, RZ ;  /* 0x0000004013637824 */ /* 0x000fe200078e00ff */
[----:B------:R-:W-:Y:S01]  /*5ba0*/  SEL R3, RZ, 0xffffffff, P2 ;  /* 0xffffffffff037807 */ /* 0x000fe20001000000 */
[----:B------:R-:W-:Y:S01]  /*5bb0*/  IMAD.SHL.U32 R108, R91, 0x4, RZ ;  /* 0x000000045b6c7824 */ /* 0x000fe200078e00ff */
[----:B------:R-:W-:Y:S01]  /*5bc0*/  @P4 LOP3.LUT P2, RZ, R79, 0xff, RZ, 0xc0, !PT ;  /* 0x000000ff4fff4812 */ /* 0x000fe2000784c0ff */
[----:B------:R-:W-:Y:S01]  /*5bd0*/  IMAD.HI.U32 R5, R99, R77, RZ ;  /* 0x0000004d63057227 */ /* 0x000fe200078e00ff */
[----:B------:R-:W-:Y:S01]  /*5be0*/  @P4 SEL R2, RZ, 0xffffffff, P1 ;  /* 0xffffffffff024807 */ /* 0x000fe20000800000 */
[----:B------:R-:W-:Y:S01]  /*5bf0*/  BSSY B1, `(.L_x_86) ;  /* 0x0000042000017945 */ /* 0x000fe20003800000 */
[----:B------:R-:W-:Y:S01]  /*5c00*/  LOP3.LUT R90, R90, 0x1, RZ, 0x3c, !PT ;  /* 0x000000015a5a7812 */ /* 0x000fe200078e3cff */
[----:B------:R-:W-:Y:S01]  /*5c10*/  VIADD R104, R108, UR50 ;  /* 0x000000326c687c36 */ /* 0x000fe20008000000 */
[----:B------:R-:W-:Y:S01]  /*5c20*/  @P0 SEL R2, R3, R2, !P2 ;  /* 0x0000000203020207 */ /* 0x000fe20005000000 */
[----:B------:R-:W-:Y:S01]  /*5c30*/  IMAD.MOV.U32 R109, RZ, RZ, 0x1 ;  /* 0x00000001ff6d7424 */ /* 0x000fe200078e00ff */
[----:B------:R-:W-:Y:S01]  /*5c40*/  LEA R107, R30, UR50, 0x3 ;  /* 0x000000321e6b7c11 */ /* 0x000fe2000f8e18ff */
[----:B------:R-:W-:Y:S01]  /*5c50*/  IMAD.IADD R34, R32, 0x1, R17 ;  /* 0x0000000120227824 */ /* 0x000fe200078e0211 */
[----:B------:R-:W-:Y:S01]  /*5c60*/  @P4 LOP3.LUT R101, R2, 0x1, RZ, 0xc0, !PT ;  /* 0x0000000102654812 */ /* 0x000fe200078ec0ff */
[----:B------:R-:W-:Y:S01]  /*5c70*/  IMAD.MOV.U32 R51, RZ, RZ, RZ ;  /* 0x000000ffff337224 */ /* 0x000fe200078e00ff */
[----:B------:R-:W-:Y:S02]  /*5c80*/  SHF.L.U32 R0, R89, 0x1f, RZ ;  /* 0x0000001f59007819 */ /* 0x000fe400000006ff */
[----:B------:R-:W-:Y:S02]  /*5c90*/  CS2R R54, SRZ ;  /* 0x0000000000367805 */ /* 0x000fe4000001ff00 */
[----:B------:R-:W-:Y:S02]  /*5ca0*/  ISETP.NE.U32.OR P5, PT, R101, 0x1, !P4 ;  /* 0x000000016500780c */ /* 0x000fe400067a5470 */
[----:B------:R-:W-:Y:S02]  /*5cb0*/  CS2R R52, SRZ ;  /* 0x0000000000347805 */ /* 0x000fe4000001ff00 */
[----:B------:R-:W-:Y:S02]  /*5cc0*/  ISETP.NE.AND P0, PT, R76, 0x1, PT ;  /* 0x000000014c00780c */ /* 0x000fe40003f05270 */
[----:B------:R-:W-:Y:S02]  /*5cd0*/  CS2R R58, SRZ ;  /* 0x00000000003a7805 */ /* 0x000fe4000001ff00 */
[----:B------:R-:W-:Y:S02]  /*5ce0*/  SHF.R.U32.HI R2, RZ, R74, R5 ;  /* 0x0000004aff027219 */ /* 0x000fe40000011605 */
[----:B------:R-:W-:Y:S02]  /*5cf0*/  CS2R R56, SRZ ;  /* 0x0000000000387805 */ /* 0x000fe4000001ff00 */
[----:B------:R-:W-:Y:S02]  /*5d00*/  ISETP.NE.AND P2, PT, R75, 0x1, PT ;  /* 0x000000014b00780c */ /* 0x000fe40003f45270 */
[----:B------:R-:W-:Y:S02]  /*5d10*/  CS2R R62, SRZ ;  /* 0x00000000003e7805 */ /* 0x000fe4000001ff00 */
[----:B------:R-:W-:Y:S02]  /*5d20*/  SEL R97, R99, R2, !P0 ;  /* 0x0000000263617207 */ /* 0x000fe40004000000 */
[----:B------:R-:W-:Y:S02]  /*5d30*/  CS2R R60, SRZ ;  /* 0x00000000003c7805 */ /* 0x000fe4000001ff00 */
[----:B------:R-:W-:Y:S02]  /*5d40*/  PLOP3.LUT P0, PT, PT, PT, UP1, 0x80, 0x8 ;  /* 0x000000000008781c */ /* 0x000fe40003f0f018 */
[----:B------:R-:W-:Y:S02]  /*5d50*/  CS2R R66, SRZ ;  /* 0x0000000000427805 */ /* 0x000fe4000001ff00 */
[----:B------:R-:W-:Y:S01]  /*5d60*/  SEL R110, RZ, 0xffffffff, P1 ;  /* 0xffffffffff6e7807 */ /* 0x000fe20000800000 */
[C---:B------:R-:W-:Y:S01]  /*5d70*/  IMAD.HI.U32 R98, R97.reuse, UR46, RZ ;  /* 0x0000002e61627c27 */ /* 0x040fe2000f8e00ff */
[----:B------:R-:W-:Y:S02]  /*5d80*/  @P5 SHF.L.U32 R6, R90, 0x1f, RZ ;  /* 0x0000001f5a065819 */ /* 0x000fe400000006ff */
[----:B------:R-:W-:Y:S01]  /*5d90*/  CS2R R64, SRZ ;  /* 0x0000000000407805 */ /* 0x000fe2000001ff00 */
[----:B------:R-:W-:Y:S01]  /*5da0*/  IMAD.MOV R4, RZ, RZ, -R97 ;  /* 0x000000ffff047224 */ /* 0x000fe200078e0a61 */
[----:B------:R-:W1:Y:S01]  /*5db0*/  @P5 SYNCS.PHASECHK.TRANS64.TRYWAIT P4, [UR50+0x80], R6 ;  /* 0x00008006ff0055a7 */ /* 0x000e620008081132 */
[----:B------:R-:W-:Y:S01]  /*5dc0*/  SHF.R.U32.HI R98, RZ, UR47, R98 ;  /* 0x0000002fff627c19 */ /* 0x000fe20008011662 */
[----:B------:R-:W-:Y:S02]  /*5dd0*/  VIADD R43, R104, 0x400 ;  /* 0x00000400682b7836 */ /* 0x000fe40000000000 */
[----:B------:R-:W-:Y:S01]  /*5de0*/  IMAD R99, R76, R4, R99 ;  /* 0x000000044c637224 */ /* 0x000fe200078e0263 */
[----:B------:R-:W-:Y:S01]  /*5df0*/  SEL R98, R97, R98, !P2 ;  /* 0x0000006261627207 */ /* 0x000fe20005000000 */
[----:B------:R-:W-:Y:S01]  /*5e00*/  IMAD.IADD R103, R95, 0x1, R104 ;  /* 0x000000015f677824 */ /* 0x000fe200078e0268 */
[----:B------:R-:W-:Y:S03]  /*5e10*/  LOP3.LUT P2, R100, R79, 0xff, RZ, 0xc0, !PT ;  /* 0x000000ff4f647812 */ /* 0x000fe6000784c0ff */
[----:B------:R-:W-:Y:S01]  /*5e20*/  IMAD.MOV R2, RZ, RZ, -R98 ;  /* 0x000000ffff027224 */ /* 0x000fe200078e0a62 */
[----:B------:R-:W-:Y:S03]  /*5e30*/  @P0 SEL R110, R3, R110, !P2 ;  /* 0x0000006e036e0207 */ /* 0x000fe60005000000 */
[----:B------:R-:W-:Y:S01]  /*5e40*/  IMAD R97, R75, R2, R97 ;  /* 0x000000024b617224 */ /* 0x000fe200078e0261 */
[----:B------:R-:W-:Y:S01]  /*5e50*/  LOP3.LUT R110, R110, 0x1, RZ, 0xc0, !PT ;  /* 0x000000016e6e7812 */ /* 0x000fe200078ec0ff */
[----:B------:R3:W4:Y:S01]  /*5e60*/  SYNCS.PHASECHK.TRANS64.TRYWAIT P3, [R107+URZ+0xe0], R0 ;  /* 0x0000e0006b0075a7 */ /* 0x00072200080611ff */
[----:B-1----:R-:W-:Y:S01]  /*5e70*/  @P5 SEL R109, RZ, 0x1, !P4 ;  /* 0x00000001ff6d5807 */ /* 0x002fe20006000000 */
[----:B---3--:R-:W-:Y:S06]  /*5e80*/  @!P5 BRA `(.L_x_87) ;  /* 0x000000000060d947 */ /* 0x008fec0003800000 */
[----:B------:R-:W-:Y:S01]  /*5e90*/  IMAD.MOV.U32 R54, RZ, RZ, RZ ;  /* 0x000000ffff367224 */ /* 0x000fe200078e00ff */
[----:B------:R-:W-:Y:S01]  /*5ea0*/  ISETP.NE.U32.AND P0, PT, R110, 0x1, PT ;  /* 0x000000016e00780c */ /* 0x000fe20003f05070 */
[----:B------:R-:W-:Y:S01]  /*5eb0*/  BSSY B0, `(.L_x_88) ;  /* 0x000000f000007945 */ /* 0x000fe20003800000 */
[----:B------:R-:W-:Y:S02]  /*5ec0*/  ISETP.NE.AND P1, PT, R109, RZ, PT ;  /* 0x000000ff6d00720c */ /* 0x000fe40003f25270 */
[----:B------:R-:W-:Y:S02]  /*5ed0*/  CS2R R58, SRZ ;  /* 0x00000000003a7805 */ /* 0x000fe4000001ff00 */
[----:B------:R-:W-:Y:S02]  /*5ee0*/  CS2R R56, SRZ ;  /* 0x0000000000387805 */ /* 0x000fe4000001ff00 */
[----:B------:R-:W-:Y:S02]  /*5ef0*/  CS2R R52, SRZ ;  /* 0x0000000000347805 */ /* 0x000fe4000001ff00 */
[----:B------:R-:W-:Y:S02]  /*5f00*/  CS2R R66, SRZ ;  /* 0x0000000000427805 */ /* 0x000fe4000001ff00 */
[----:B------:R-:W-:Y:S02]  /*5f10*/  CS2R R64, SRZ ;  /* 0x0000000000407805 */ /* 0x000fe4000001ff00 */
[----:B------:R-:W-:Y:S02]  /*5f20*/  CS2R R62, SRZ ;  /* 0x00000000003e7805 */ /* 0x000fe4000001ff00 */
[----:B------:R-:W-:Y:S01]  /*5f30*/  CS2R R60, SRZ ;  /* 0x00000000003c7805 */ /* 0x000fe2000001ff00 */
[----:B------:R-:W-:Y:S04]  /*5f40*/  @P0 IMAD R6, R96, 0x4, R43 ;  /* 0x0000000460060824 */ /* 0x000fe800078e022b */
[----:B------:R-:W-:Y:S01]  /*5f50*/  @P0 IMAD.IADD R4, R95, 0x1, R6 ;  /* 0x000000015f040824 */ /* 0x000fe200078e0206 */
[----:B------:R-:W-:Y:S06]  /*5f60*/  @P1 BRA `(.L_x_89) ;  /* 0x00000000000c1947 */ /* 0x000fec0003800000 */
[----:B------:R-:W-:Y:S04]  /*5f70*/  SHF.L.U32 R3, R90, 0x1f, RZ ;  /* 0x0000001f5a037819 */ /* 0x000fe800000006ff */
[----:B------:R-:W1:Y:S02]  /*5f80*/  SYNCS.PHASECHK.TRANS64.TRYWAIT P1, [UR50+0x80], R3 ;  /* 0x00008003ff0075a7 */ /* 0x000e640008021132 */
[----:B-1----:R-:W-:Y:S05]  /*5f90*/  @!P1 BRA `(.L_x_90) ;  /* 0x0000003000849947 */ /* 0x002fea0003800000 */
.L_x_89:
[----:B------:R-:W-:Y:S05]  /*5fa0*/  BSYNC B0 ;  /* 0x0000000000007941 */ /* 0x000fea0003800000 */
.L_x_88:
[----:B------:R-:W-:Y:S05]  /*5fb0*/  @P0 WARPSYNC.ALL ;  /* 0x0000000000000948 */ /* 0x000fea0003800000 */
[----:B------:R3:W1:Y:S01]  /*5fc0*/  @P0 LDSM.16.M88.4 R56, [R6] ;  /* 0x000000000638083b */ /* 0x0006620000000200 */
[----:B------:R-:W-:Y:S03]  /*5fd0*/  HFMA2 R51, -RZ, RZ, 0, 5.9604644775390625e-08 ;  /* 0x00000001ff337431 */ /* 0x000fe600000001ff */
[----:B------:R3:W1:Y:S04]  /*5fe0*/  @P0 LDSM.16.M88.4 R52, [R4] ;  /* 0x000000000434083b */ /* 0x0006680000000200 */
[----:B------:R3:W1:Y:S04]  /*5ff0*/  @P0 LDSM.16.M88.4 R64, [R108+UR50+0x400] ;  /* 0x000400326c40083b */ /* 0x0006680008000200 */
[----:B------:R3:W1:Y:S02]  /*6000*/  @P0 LDSM.16.M88.4 R60, [R103+0x400] ;  /* 0x00040000673c083b */ /* 0x0006640000000200 */
.L_x_87:
[----:B------:R-:W-:Y:S05]  /*6010*/  BSYNC B1 ;  /* 0x0000000000017941 */ /* 0x000fea0003800000 */
.L_x_86:
[----:B-1----:R-:W-:Y:S04]  /*6020*/  SHF.R.U32.HI R2, RZ, 0x15, R34 ;  /* 0x00000015ff027819 */ /* 0x002fe80000011622 */
[----:B------:R-:W-:Y:S01]  /*6030*/  LOP3.LUT P0, RZ, R2, 0x3, R93, 0x48, !PT ;  /* 0x0000000302ff7812 */ /* 0x000fe2000780485d */
[----:B------:R-:W-:Y:S01]  /*6040*/  @!UPT UIADD3 URZ, UPT, UPT, URZ, URZ, URZ ;  /* 0x000000fffffff290 */ /* 0x000fe2000fffe0ff */
[----:B----4-:R-:W-:Y:S11]  /*6050*/  @P3 BRA `(.L_x_91) ;  /* 0x0000000000083947 */ /* 0x010ff60003800000 */
[----:B------:R-:W1:Y:S02]  /*6060*/  SYNCS.PHASECHK.TRANS64.TRYWAIT P1, [R107+URZ+0xe0], R0 ;  /* 0x0000e0006b0075a7 */ /* 0x000e6400080211ff */
[----:B-1----:R-:W-:Y:S05]  /*6070*/  @!P1 BRA `(.L_x_92) ;  /* 0x0000003000649947 */ /* 0x002fea0003800000 */
.L_x_91:
[----:B------:R-:W-:Y:S05]  /*6080*/  @!P0 BRA `(.L_x_93) ;  /* 0x0000000000408947 */ /* 0x000fea0003800000 */
[----:B------:R-:W4:Y:S01]  /*6090*/  LDCU.64 UR8, c[0x4][0x70] ;  /* 0x01000e00ff0877ac */ /* 0x000f220008000a00 */
[----:B------:R-:W-:Y:S01]  /*60a0*/  MOV R3, 0x0 ;  /* 0x0000000000037802 */ /* 0x000fe20000000f00 */
[----:B------:R-:W-:Y:S02]  /*60b0*/  HFMA2 R12, -RZ, RZ, 0, 5.9604644775390625e-08 ;  /* 0x00000001ff0c7431 */ /* 0x000fe400000001ff */
[----:B------:R-:W-:Y:S02]  /*60c0*/  IMAD.MOV.U32 R8, RZ, RZ, 0x192 ;  /* 0x00000192ff087424 */ /* 0x000fe400078e00ff */
[----:B------:R-:W-:Y:S01]  /*60d0*/  IMAD.MOV.U32 R13, RZ, RZ, RZ ;  /* 0x000000ffff0d7224 */ /* 0x000fe200078e00ff */
[----:B------:R-:W5:Y:S01]  /*60e0*/  LDCU.64 UR6, c[0x4][0x78] ;  /* 0x01000f00ff0677ac */ /* 0x000f620008000a00 */
[----:B------:R-:W1:Y:S01]  /*60f0*/  LDC.64 R2, c[0x4][R3] ;  /* 0x0100000003027b82 */ /* 0x000e620000000a00 */
[----:B------:R-:W2:Y:S01]  /*6100*/  LDCU.64 UR4, c[0x4][0x10] ;  /* 0x01000200ff0477ac */ /* 0x000ea20008000a00 */
[----:B----4-:R-:W-:Y:S01]  /*6110*/  MOV R5, UR9 ;  /* 0x0000000900057c02 */ /* 0x010fe20008000f00 */
[----:B---3--:R-:W-:Y:S01]  /*6120*/  IMAD.U32 R4, RZ, RZ, UR8 ;  /* 0x00000008ff047e24 */ /* 0x008fe2000f8e00ff */
[----:B-----5:R-:W-:Y:S01]  /*6130*/  MOV R7, UR7 ;  /* 0x0000000700077c02 */ /* 0x020fe20008000f00 */
[----:B------:R-:W-:Y:S01]  /*6140*/  IMAD.U32 R6, RZ, RZ, UR6 ;  /* 0x00000006ff067e24 */ /* 0x000fe2000f8e00ff */
[----:B--2---:R-:W-:Y:S01]  /*6150*/  MOV R11, UR5 ;  /* 0x00000005000b7c02 */ /* 0x004fe20008000f00 */
[----:B------:R-:W-:Y:S02]  /*6160*/  IMAD.U32 R10, RZ, RZ, UR4 ;  /* 0x00000004ff0a7e24 */ /* 0x000fe4000f8e00ff */
[----:B------:R-:W-:Y:S07]  /*6170*/  LEPC R20, `(.L_x_93) ;  /* 0x000000001014794e */ /* 0x000fee0000000000 */
[----:B-1----:R-:W-:Y:S05]  /*6180*/  CALL.ABS.NOINC R2 ;  /* 0x0000000002007343 */ /* 0x002fea0003c00000 */
.L_x_93:
[----:B------:R-:W-:Y:S01]  /*6190*/  LOP3.LUT R20, R64, 0xffffe000, RZ, 0xc0, !PT ;  /* 0xffffe00040147812 */ /* 0x000fe200078ec0ff */
[----:B------:R-:W-:Y:S05]  /*61a0*/  WARPSYNC.ALL ;  /* 0x0000000000007948 */ /* 0x000fea0003800000 */
[----:B------:R-:W-:Y:S01]  /*61b0*/  R2UR UR4, R34 ;  /* 0x00000000220472ca */ /* 0x000fe200000e0000 */
[----:B------:R-:W-:Y:S01]  /*61c0*/  IMAD.SHL.U32 R112, R96, 0x4, RZ ;  /* 0x0000000460707824 */ /* 0x000fe200078e00ff */
[----:B------:R-:W-:Y:S01]  /*61d0*/  LOP3.LUT R21, R65, 0xffffe000, RZ, 0xc0, !PT ;  /* 0xffffe00041157812 */ /* 0x000fe200078ec0ff */
[----:B------:R-:W-:Y:S01]  /*61e0*/  BSSY.RECONVERGENT B0, `(.L_x_94) ;  /* 0x000005d000007945 */ /* 0x000fe20003800200 */
[----:B------:R-:W-:Y:S01]  /*61f0*/  LOP3.LUT R40, R67, 0xffffe000, RZ, 0xc0, !PT ;  /* 0xffffe00043287812 */ /* 0x000fe200078ec0ff */
[----:B------:R-:W-:Y:S01]  /*6200*/  IMAD.IADD R106, R43, 0x1, R112 ;  /* 0x000000012b6a7824 */ /* 0x000fe200078e0270 */
[----:B------:R-:W-:Y:S02]  /*6210*/  LOP3.LUT R42, R61, 0xffffe000, RZ, 0xc0, !PT ;  /* 0xffffe0003d2a7812 */ /* 0x000fe400078ec0ff */
[----:B------:R-:W-:Y:S01]  /*6220*/  LOP3.LUT R41, R62, 0xffffe000, RZ, 0xc0, !PT ;  /* 0xffffe0003e297812 */ /* 0x000fe200078ec0ff */
[----:B------:R-:W-:Y:S01]  /*6230*/  IMAD.IADD R105, R95, 0x1, R106 ;  /* 0x000000015f697824 */ /* 0x000fe200078e026a */
[----:B------:R-:W-:Y:S02]  /*6240*/  ISETP.NE.AND P1, PT, R92, RZ, PT ;  /* 0x000000ff5c00720c */ /* 0x000fe40003f25270 */
[----:B------:R-:W-:Y:S01]  /*6250*/  ISETP.NE.AND P6, PT, R102, RZ, PT ;  /* 0x000000ff6600720c */ /* 0x000fe20003fc5270 */
[----:B---3--:R-:W1:Y:S03]  /*6260*/  LDTM.16dp128bit.x8 R4, tmem[UR4] ;  /* 0x00000004000479ee */ /* 0x008e660008180000 */
[----:B------:R-:W-:Y:S01]  /*6270*/  ISETP.NE.U32.OR P0, PT, R101, 0x1, !P6 ;  /* 0x000000016500780c */ /* 0x000fe20007705470 */
[C---:B-12---:R-:W-:Y:S01]  /*6280*/  FMUL R0, R33.reuse, R4 ;  /* 0x0000000421007220 */ /* 0x046fe20000400000 */
[C---:B------:R-:W-:Y:S01]  /*6290*/  FMUL R2, R33.reuse, R5 ;  /* 0x0000000521027220 */ /* 0x040fe20000400000 */
[C---:B------:R-:W-:Y:S01]  /*62a0*/  FMUL R3, R33.reuse, R6 ;  /* 0x0000000621037220 */ /* 0x040fe20000400000 */
[----:B------:R-:W-:Y:S01]  /*62b0*/  FMUL R7, R33, R7 ;  /* 0x0000000721077220 */ /* 0x000fe20000400000 */
[C---:B------:R-:W-:Y:S01]  /*62c0*/  FFMA R36, R35.reuse, R20, R0 ;  /* 0x0000001423247223 */ /* 0x040fe20000000000 */
[----:B------:R-:W-:Y:S01]  /*62d0*/  LOP3.LUT R20, R66, 0xffffe000, RZ, 0xc0, !PT ;  /* 0xffffe00042147812 */ /* 0x000fe200078ec0ff */
[----:B------:R-:W-:Y:S01]  /*62e0*/  FFMA R37, R35, R21, R2 ;  /* 0x0000001523257223 */ /* 0x000fe20000000002 */
[----:B------:R-:W-:Y:S01]  /*62f0*/  LOP3.LUT R21, R60, 0xffffe000, RZ, 0xc0, !PT ;  /* 0xffffe0003c157812 */ /* 0x000fe200078ec0ff */
[----:B------:R-:W-:Y:S01]  /*6300*/  FMUL R4, R33, R8 ;  /* 0x0000000821047220 */ /* 0x000fe20000400000 */
[----:B------:R-:W-:Y:S01]  /*6310*/  F2FP.TF32.F32.PACK_B R36, R36 ;  /* 0x00000024ff24723e */ /* 0x000fe200024050ff */
[----:B------:R-:W-:Y:S01]  /*6320*/  FFMA R38, R35, R20, R3 ;  /* 0x0000001423267223 */ /* 0x000fe20000000003 */
[----:B------:R-:W-:Y:S01]  /*6330*/  LOP3.LUT R20, R63, 0xffffe000, RZ, 0xc0, !PT ;  /* 0xffffe0003f147812 */ /* 0x000fe200078ec0ff */
[C---:B------:R-:W-:Y:S01]  /*6340*/  FMUL R5, R33.reuse, R9 ;  /* 0x0000000921057220 */ /* 0x040fe20000400000 */
[----:B------:R-:W-:Y:S01]  /*6350*/  F2FP.TF32.F32.PACK_B R37, R37 ;  /* 0x00000025ff25723e */ /* 0x000fe200024050ff */
[----:B------:R-:W-:Y:S01]  /*6360*/  FMUL R6, R33, R10 ;  /* 0x0000000a21067220 */ /* 0x000fe20000400000 */
[----:B------:R-:W-:Y:S01]  /*6370*/  F2FP.TF32.F32.PACK_B R38, R38 ;  /* 0x00000026ff26723e */ /* 0x000fe200024050ff */
[----:B------:R-:W-:Y:S01]  /*6380*/  FFMA R39, R35, R40, R7 ;  /* 0x0000002823277223 */ /* 0x000fe20000000007 */
[----:B------:R-:W-:Y:S01]  /*6390*/  LOP3.LUT R40, R57, 0xffffe000, RZ, 0xc0, !PT ;  /* 0xffffe00039287812 */ /* 0x000fe200078ec0ff */
[----:B------:R-:W-:Y:S01]  /*63a0*/  FMUL R11, R33, R11 ;  /* 0x0000000b210b7220 */ /* 0x000fe20000400000 */
[C---:B------:R-:W-:Y:S01]  /*63b0*/  FFMA R4, R35.reuse, R21, R4 ;  /* 0x0000001523047223 */ /* 0x040fe20000000004 */
[----:B------:R-:W-:Y:S01]  /*63c0*/  LOP3.LUT R21, R56, 0xffffe000, RZ, 0xc0, !PT ;  /* 0xffffe00038157812 */ /* 0x000fe200078ec0ff */
[C---:B------:R-:W-:Y:S01]  /*63d0*/  FFMA R5, R35.reuse, R42, R5 ;  /* 0x0000002a23057223 */ /* 0x040fe20000000005 */
[----:B------:R-:W-:Y:S01]  /*63e0*/  F2FP.TF32.F32.PACK_B R39, R39 ;  /* 0x00000027ff27723e */ /* 0x000fe200024050ff */
        /* <DEDUP_REMOVED lines=8> */
[----:B------:R1:W-:Y:S01]  /*6470*/  STSM.16.M88.4 [R104+0x400], R36 ;  /* 0x0004002468007844 */ /* 0x0003e20000000200 */
[----:B------:R-:W-:Y:S01]  /*6480*/  F2FP.TF32.F32.PACK_B R6, R6 ;  /* 0x00000006ff06723e */ /* 0x000fe200024050ff */
[C---:B------:R-:W-:Y:S01]  /*6490*/  FMUL R10, R33.reuse, R14 ;  /* 0x0000000e210a7220 */ /* 0x040fe20000400000 */
[----:B------:R-:W-:Y:S01]  /*64a0*/  F2FP.TF32.F32.PACK_B R7, R7 ;  /* 0x00000007ff07723e */ /* 0x000fe200024050ff */
[----:B------:R-:W-:Y:S01]  /*64b0*/  FMUL R15, R33, R15 ;  /* 0x0000000f210f7220 */ /* 0x000fe20000400000 */
[C---:B------:R-:W-:Y:S01]  /*64c0*/  FFMA R8, R35.reuse, R21, R8 ;  /* 0x0000001523087223 */ /* 0x040fe20000000008 */
[C---:B------:R-:W-:Y:S01]  /*64d0*/  FFMA R9, R35.reuse, R40, R9 ;  /* 0x0000002823097223 */ /* 0x040fe20000000009 */
[C---:B------:R-:W-:Y:S01]  /*64e0*/  FFMA R10, R35.reuse, R41, R10 ;  /* 0x00000029230a7223 */ /* 0x040fe2000000000a */
[----:B------:R1:W-:Y:S01]  /*64f0*/  STSM.16.M88.4 [R103+0x400], R4 ;  /* 0x0004000467007844 */ /* 0x0003e20000000200 */
[----:B------:R-:W-:Y:S01]  /*6500*/  LOP3.LUT R21, R52, 0xffffe000, RZ, 0xc0, !PT ;  /* 0xffffe00034157812 */ /* 0x000fe200078ec0ff */
[----:B------:R-:W-:Y:S01]  /*6510*/  FFMA R11, R35, R20, R15 ;  /* 0x00000014230b7223 */ /* 0x000fe2000000000f */
[----:B------:R-:W-:Y:S01]  /*6520*/  LOP3.LUT R20, R53, 0xffffe000, RZ, 0xc0, !PT ;  /* 0xffffe00035147812 */ /* 0x000fe200078ec0ff */
[C---:B------:R-:W-:Y:S01]  /*6530*/  FMUL R12, R33.reuse, R16 ;  /* 0x00000010210c7220 */ /* 0x040fe20000400000 */
[C---:B------:R-:W-:Y:S01]  /*6540*/  FMUL R13, R33.reuse, R17 ;  /* 0x00000011210d7220 */ /* 0x040fe20000400000 */
[----:B------:R-:W-:Y:S01]  /*6550*/  LOP3.LUT R41, R54, 0xffffe000, RZ, 0xc0, !PT ;  /* 0xffffe00036297812 */ /* 0x000fe200078ec0ff */
[----:B------:R-:W-:Y:S01]  /*6560*/  FMUL R14, R33, R18 ;  /* 0x00000012210e7220 */ /* 0x000fe20000400000 */
[----:B------:R-:W-:Y:S01]  /*6570*/  LOP3.LUT R40, R55, 0xffffe000, RZ, 0xc0, !PT ;  /* 0xffffe00037287812 */ /* 0x000fe200078ec0ff */
[----:B------:R-:W-:Y:S01]  /*6580*/  FMUL R19, R33, R19 ;  /* 0x0000001321137220 */ /* 0x000fe20000400000 */
[C---:B------:R-:W-:Y:S01]  /*6590*/  FFMA R12, R35.reuse, R21, R12 ;  /* 0x00000015230c7223 */ /* 0x040fe2000000000c */
[C---:B------:R-:W-:Y:S01]  /*65a0*/  FFMA R13, R35.reuse, R20, R13 ;  /* 0x00000014230d7223 */ /* 0x040fe2000000000d */
[C---:B------:R-:W-:Y:S01]  /*65b0*/  FFMA R14, R35.reuse, R41, R14 ;  /* 0x00000029230e7223 */ /* 0x040fe2000000000e */
[----:B------:R-:W-:Y:S01]  /*65c0*/  FFMA R15, R35, R40, R19 ;  /* 0x00000028230f7223 */ /* 0x000fe20000000013 */
[----:B------:R-:W-:Y:S02]  /*65d0*/  F2FP.TF32.F32.PACK_B R8, R8 ;  /* 0x00000008ff08723e */ /* 0x000fe400024050ff */
[----:B------:R-:W-:Y:S02]  /*65e0*/  F2FP.TF32.F32.PACK_B R9, R9 ;  /* 0x00000009ff09723e */ /* 0x000fe400024050ff */
[----:B------:R-:W-:Y:S02]  /*65f0*/  F2FP.TF32.F32.PACK_B R10, R10 ;  /* 0x0000000aff0a723e */ /* 0x000fe400024050ff */
[----:B------:R-:W-:Y:S02]  /*6600*/  F2FP.TF32.F32.PACK_B R11, R11 ;  /* 0x0000000bff0b723e */ /* 0x000fe400024050ff */
[----:B------:R-:W-:Y:S02]  /*6610*/  F2FP.TF32.F32.PACK_B R12, R12 ;  /* 0x0000000cff0c723e */ /* 0x000fe400024050ff */
[----:B------:R-:W-:Y:S01]  /*6620*/  F2FP.TF32.F32.PACK_B R13, R13 ;  /* 0x0000000dff0d723e */ /* 0x000fe200024050ff */
[----:B------:R1:W-:Y:S01]  /*6630*/  STSM.16.M88.4 [R106], R8 ;  /* 0x000000086a007844 */ /* 0x0003e20000000200 */
[----:B------:R-:W-:Y:S02]  /*6640*/  F2FP.TF32.F32.PACK_B R14, R14 ;  /* 0x0000000eff0e723e */ /* 0x000fe400024050ff */
[----:B------:R-:W-:Y:S05]  /*6650*/  F2FP.TF32.F32.PACK_B R15, R15 ;  /* 0x0000000fff0f723e */ /* 0x000fea00024050ff */
[----:B------:R1:W-:Y:S01]  /*6660*/  STSM.16.M88.4 [R105], R12 ;  /* 0x0000000c69007844 */ /* 0x0003e20000000200 */
[----:B------:R-:W-:Y:S01]  /*6670*/  @!PT LDS RZ, [RZ] ;  /* 0x00000000fffff984 */ /* 0x000fe20000000800 */
[----:B------:R-:W-:Y:S01]  /*6680*/  @!PT LDS RZ, [RZ] ;  /* 0x00000000fffff984 */ /* 0x000fe20000000800 */
[----:B------:R-:W-:Y:S01]  /*6690*/  @!PT LDS RZ, [RZ] ;  /* 0x00000000fffff984 */ /* 0x000fe20000000800 */
[----:B------:R-:W-:Y:S01]  /*66a0*/  @!PT LDS RZ, [RZ] ;  /* 0x00000000fffff984 */ /* 0x000fe20000000800 */
[----:B------:R2:W-:Y:S07]  /*66b0*/  MEMBAR.ALL.CTA ;  /* 0x0000000000007992 */ /* 0x0005ee0000008000 */
[----:B--2---:R-:W2:Y:S02]  /*66c0*/  FENCE.VIEW.ASYNC.S ;  /* 0x00000000000073c6 */ /* 0x004ea40000000000 */
[----:B--2---:R-:W-:Y:S06]  /*66d0*/  BAR.SYNC.DEFER_BLOCKING 0x1, 0x80 ;  /* 0x0042000000007b1d */ /* 0x004fec0000010000 */
[----:B------:R-:W-:Y:S05]  /*66e0*/  @P1 BRA `(.L_x_95) ;  /* 0x0000000000301947 */ /* 0x000fea0003800000 */
[----:B------:R-:W-:Y:S01]  /*66f0*/  UIADD3 UR6, UPT, UPT, UR50, 0x400, URZ ;  /* 0x0000040032067890 */ /* 0x000fe2000fffe0ff */
[----:B------:R-:W-:Y:S01]  /*6700*/  R2UR UR42, R99 ;  /* 0x00000000632a72ca */ /* 0x000fe200000e0000 */
[----:B------:R-:W-:Y:S01]  /*6710*/  UIADD3 UR4, UP0, UPT, UR54, 0x680, URZ ;  /* 0x0000068036047890 */ /* 0x000fe2000ff1e0ff */
[----:B------:R-:W-:Y:S02]  /*6720*/  R2UR UR43, R97 ;  /* 0x00000000612b72ca */ /* 0x000fe400000e0000 */
[----:B------:R-:W-:Y:S01]  /*6730*/  R2UR UR44, R98 ;  /* 0x00000000622c72ca */ /* 0x000fe200000e0000 */
[----:B------:R-:W-:Y:S01]  /*6740*/  IMAD.U32 R94, RZ, RZ, UR6 ;  /* 0x00000006ff5e7e24 */ /* 0x000fe2000f8e00ff */
[----:B------:R-:W-:Y:S04]  /*6750*/  UIADD3.X UR5, UPT, UPT, URZ, UR55, URZ, UP0, !UPT ;  /* 0x00000037ff057290 */ /* 0x000fe800087fe4ff */
[----:B------:R-:W-:Y:S11]  /*6760*/  R2UR UR40, R94 ;  /* 0x000000005e2872ca */ /* 0x000ff600000e0000 */
[----:B------:R-:W-:Y:S02]  /*6770*/  @!UPT UIADD3 URZ, UPT, UPT, URZ, URZ, URZ ;  /* 0x000000fffffff290 */ /* 0x000fe4000fffe0ff */
[----:B------:R2:W-:Y:S01]  /*6780*/  UTMASTG.4D.IM2COL [UR40], [UR4] ;  /* 0x00000028040073b5 */ /* 0x0005e20008058000 */
[----:B------:R0:W-:Y:S01]  /*6790*/  UTMACMDFLUSH ;  /* 0x00000000000079b7 */ /* 0x0001e20000000000 */
[----:B--2---:R-:W-:Y:S04]  /*67a0*/  DEPBAR.LE SB0, 0x1 ;  /* 0x000080400000791a */ /* 0x004fe80000000000 */
.L_x_95:
[----:B------:R-:W-:Y:S05]  /*67b0*/  BSYNC.RECONVERGENT B0 ;  /* 0x0000000000007941 */ /* 0x000fea0003800200 */
.L_x_94:
[----:B------:R-:W-:Y:S01]  /*67c0*/  BAR.SYNC.DEFER_BLOCKING 0x1, 0x80 ;  /* 0x0042000000007b1d */ /* 0x000fe20000010000 */
[----:B------:R-:W-:Y:S01]  /*67d0*/  LEA R3, R51, UR50, 0x3 ;  /* 0x0000003233037c11 */ /* 0x000fe2000f8e18ff */
[----:B------:R-:W-:Y:S01]  /*67e0*/  UISETP.NE.AND UP0, UPT, UR52, URZ, UPT ;  /* 0x000000ff3400728c */ /* 0x000fe2000bf05270 */
[----:B-1----:R-:W-:Y:S08]  /*67f0*/  @P0 SHF.L.U32 R4, R90, 0x1f, RZ ;  /* 0x0000001f5a040819 */ /* 0x002ff000000006ff */
[----:B------:R-:W-:Y:S05]  /*6800*/  BRA.U !UP0, `(.L_x_96) ;  /* 0x0000000108287547 */ /* 0x000fea000b800000 */
[----:B------:R-:W1:Y:S01]  /*6810*/  S2R R0, SR_CgaCtaId ;  /* 0x0000000000007919 */ /* 0x000e620000008800 */
[----:B------:R-:W-:Y:S01]  /*6820*/  ISETP.NE.U32.OR P1, PT, R101, 0x1, !P6 ;  /* 0x000000016500780c */ /* 0x000fe20007725470 */
[----:B------:R-:W-:Y:S01]  /*6830*/  IMAD.U32 R2, RZ, RZ, UR56 ;  /* 0x00000038ff027e24 */ /* 0x000fe2000f8e00ff */
[----:B------:R-:W-:Y:S04]  /*6840*/  UIADD3 UR56, UPT, UPT, UR56, 0x1, URZ ;  /* 0x0000000138387890 */ /* 0x000fe8000fffe0ff */
[----:B------:R-:W-:Y:S04]  /*6850*/  UISETP.NE.AND UP0, UPT, UR56, 0x4, UPT ;  /* 0x000000043800788c */ /* 0x000fe8000bf05270 */
[----:B------:R-:W-:Y:S03]  /*6860*/  USEL UR56, UR56, URZ, UP0 ;  /* 0x000000ff38387287 */ /* 0x000fe60008000000 */
[----:B------:R-:W-:Y:S05]  /*6870*/  @P1 LEA R2, R2, UR50, 0x3 ;  /* 0x0000003202021c11 */ /* 0x000fea000f8e18ff */
[----:B------:R-:W-:Y:S05]  /*6880*/  @P1 VIADD R5, R2, 0xa0 ;  /* 0x000000a002051836 */ /* 0x000fea0000000000 */
[----:B-1----:R-:W-:Y:S04]  /*6890*/  @P1 PRMT R0, R0, 0x654, R5 ;  /* 0x0000065400001816 */ /* 0x002fe80000000005 */
[----:B------:R1:W-:Y:S03]  /*68a0*/  @P1 SYNCS.ARRIVE.TRANS64.RED.A1T0 RZ, [R0+URZ], RZ ;  /* 0x000000ff00ff19a7 */ /* 0x0003e600081004ff */
.L_x_96:
[----:B------:R-:W2:Y:S01]  /*68b0*/  @P0 SYNCS.PHASECHK.TRANS64.TRYWAIT P1, [R3+URZ+0x80], R4 ;  /* 0x00008004030005a7 */ /* 0x000ea200080211ff */
[----:B------:R-:W-:Y:S01]  /*68c0*/  BSSY B1, `(.L_x_97) ;  /* 0x0000016000017945 */ /* 0x000fe20003800000 */
[----:B--2---:R-:W-:Y:S03]  /*68d0*/  @P0 SEL R109, RZ, 0x1, !P1 ;  /* 0x00000001ff6d0807 */ /* 0x004fe60004800000 */
[----:B------:R-:W-:Y:S05]  /*68e0*/  @!P0 BRA `(.L_x_98) ;  /* 0x00000000004c8947 */ /* 0x000fea0003800000 */
[----:B------:R-:W-:Y:S01]  /*68f0*/  ISETP.NE.U32.AND P0, PT, R110, 0x1, PT ;  /* 0x000000016e00780c */ /* 0x000fe20003f05070 */
[----:B------:R-:W-:Y:S01]  /*6900*/  BSSY B0, `(.L_x_99) ;  /* 0x0000009000007945 */ /* 0x000fe20003800000 */
[----:B------:R-:W-:Y:S11]  /*6910*/  ISETP.NE.AND P1, PT, R109, RZ, PT ;  /* 0x000000ff6d00720c */ /* 0x000ff60003f25270 */
[----:B------:R-:W-:Y:S05]  /*6920*/  @P0 IMAD R5, R51, 0x2000, R108 ;  /* 0x0000200033050824 */ /* 0x000fea00078e026c */
[----:B------:R-:W-:Y:S05]  /*6930*/  @P0 IADD3 R4, PT, PT, R5, UR50, RZ ;  /* 0x0000003205040c10 */ /* 0x000fea000fffe0ff */
[----:B------:R-:W-:Y:S01]  /*6940*/  @P0 IMAD.IADD R2, R112, 0x1, R4 ;  /* 0x0000000170020824 */ /* 0x000fe200078e0204 */
[----:B------:R-:W-:Y:S06]  /*6950*/  @P1 BRA `(.L_x_100) ;  /* 0x00000000000c1947 */ /* 0x000fec0003800000 */
[----:B-1----:R-:W-:Y:S04]  /*6960*/  SHF.L.U32 R0, R90, 0x1f, RZ ;  /* 0x0000001f5a007819 */ /* 0x002fe800000006ff */
[----:B------:R-:W1:Y:S02]  /*6970*/  SYNCS.PHASECHK.TRANS64.TRYWAIT P1, [R3+URZ+0x80], R0 ;  /* 0x00008000030075a7 */ /* 0x000e6400080211ff */
[----:B-1----:R-:W-:Y:S05]  /*6980*/  @!P1 BRA `(.L_x_101) ;  /* 0x0000002800349947 */ /* 0x002fea0003800000 */
.L_x_100:
[----:B------:R-:W-:Y:S05]  /*6990*/  BSYNC B0 ;  /* 0x0000000000007941 */ /* 0x000fea0003800000 */
.L_x_99:
[C---:B------:R-:W-:Y:S01]  /*69a0*/  @P0 IADD3 R4, PT, PT, R95.reuse, R4, RZ ;  /* 0x000000045f040210 */ /* 0x040fe20007ffe0ff */
[----:B------:R-:W-:Y:S05]  /*69b0*/  @P0 WARPSYNC.ALL ;  /* 0x0000000000000948 */ /* 0x000fea0003800000 */
[----:B------:R2:W3:Y:S01]  /*69c0*/  @P0 LDSM.16.M88.4 R64, [R5+UR50+0x400] ;  /* 0x000400320540083b */ /* 0x0004e20008000200 */
[----:B-1----:R-:W-:Y:S02]  /*69d0*/  @P0 IADD3 R0, PT, PT, R95, R2, RZ ;  /* 0x000000025f000210 */ /* 0x002fe40007ffe0ff */
[----:B------:R-:W-:Y:S01]  /*69e0*/  IADD3 R51, PT, PT, R51, 0x1, RZ ;  /* 0x0000000133337810 */ /* 0x000fe20007ffe0ff */
[----:B------:R2:W4:Y:S04]  /*69f0*/  @P0 LDSM.16.M88.4 R60, [R4+0x400] ;  /* 0x00040000043c083b */ /* 0x0005280000000200 */
[----:B------:R2:W1:Y:S04]  /*6a00*/  @P0 LDSM.16.M88.4 R56, [R2+0x400] ;  /* 0x000400000238083b */ /* 0x0004680000000200 */
[----:B------:R2:W1:Y:S02]  /*6a10*/  @P0 LDSM.16.M88.4 R52, [R0+0x400] ;  /* 0x000400000034083b */ /* 0x0004640000000200 */
.L_x_98:
[----:B------:R-:W-:Y:S05]  /*6a20*/  BSYNC B1 ;  /* 0x0000000000017941 */ /* 0x000fea0003800000 */
.L_x_97:
[----:B-12---:R-:W-:Y:S05]  /*6a30*/  VIADD R0, R34, 0x20 ;  /* 0x0000002022007836 */ /* 0x006fea0000000000 */
[----:B------:R-:W-:Y:S04]  /*6a40*/  SHF.R.U32.HI R0, RZ, 0x15, R0 ;  /* 0x00000015ff007819 */ /* 0x000fe80000011600 */
[----:B------:R-:W-:Y:S11]  /*6a50*/  LOP3.LUT P0, RZ, R0, 0x3, R93, 0x48, !PT ;  /* 0x0000000300ff7812 */ /* 0x000ff6000780485d */
[----:B------:R-:W-:Y:S02]  /*6a60*/  @!UPT UIADD3 URZ, UPT, UPT, URZ, URZ, URZ ;  /* 0x000000fffffff290 */ /* 0x000fe4000fffe0ff */
[----:B------:R-:W-:Y:S05]  /*6a70*/  @!P0 BRA `(.L_x_102) ;  /* 0x0000000000408947 */ /* 0x000fea0003800000 */
[----:B------:R-:W1:Y:S01]  /*6a80*/  LDCU.64 UR8, c[0x4][0x70] ;  /* 0x01000e00ff0877ac */ /* 0x000e620008000a00 */
[----:B------:R-:W-:Y:S01]  /*6a90*/  MOV R3, 0x0 ;  /* 0x0000000000037802 */ /* 0x000fe20000000f00 */
[----:B------:R-:W-:Y:S02]  /*6aa0*/  HFMA2 R12, -RZ, RZ, 0, 5.9604644775390625e-08 ;  /* 0x00000001ff0c7431 */ /* 0x000fe400000001ff */
[----:B------:R-:W-:Y:S02]  /*6ab0*/  IMAD.MOV.U32 R8, RZ, RZ, 0x192 ;  /* 0x00000192ff087424 */ /* 0x000fe400078e00ff */
[----:B------:R-:W-:Y:S01]  /*6ac0*/  IMAD.MOV.U32 R13, RZ, RZ, RZ ;  /* 0x000000ffff0d7224 */ /* 0x000fe200078e00ff */
[----:B------:R-:W2:Y:S01]  /*6ad0*/  LDCU.64 UR6, c[0x4][0x78] ;  /* 0x01000f00ff0677ac */ /* 0x000ea20008000a00 */
[----:B------:R-:W3:Y:S01]  /*6ae0*/  LDC.64 R2, c[0x4][R3] ;  /* 0x0100000003027b82 */ /* 0x000ee20000000a00 */
[----:B------:R-:W5:Y:S01]  /*6af0*/  LDCU.64 UR4, c[0x4][0x10] ;  /* 0x01000200ff0477ac */ /* 0x000f620008000a00 */
[----:B-1----:R-:W-:Y:S01]  /*6b00*/  MOV R5, UR9 ;  /* 0x0000000900057c02 */ /* 0x002fe20008000f00 */
[----:B------:R-:W-:Y:S01]  /*6b10*/  IMAD.U32 R4, RZ, RZ, UR8 ;  /* 0x00000008ff047e24 */ /* 0x000fe2000f8e00ff */
[----:B--2---:R-:W-:Y:S01]  /*6b20*/  MOV R7, UR7 ;  /* 0x0000000700077c02 */ /* 0x004fe20008000f00 */
[----:B------:R-:W-:Y:S01]  /*6b30*/  IMAD.U32 R6, RZ, RZ, UR6 ;  /* 0x00000006ff067e24 */ /* 0x000fe2000f8e00ff */
[----:B-----5:R-:W-:Y:S01]  /*6b40*/  MOV R11, UR5 ;  /* 0x00000005000b7c02 */ /* 0x020fe20008000f00 */
[----:B------:R-:W-:Y:S02]  /*6b50*/  IMAD.U32 R10, RZ, RZ, UR4 ;  /* 0x00000004ff0a7e24 */ /* 0x000fe4000f8e00ff */
[----:B------:R-:W-:Y:S07]  /*6b60*/  LEPC R20, `(.L_x_102) ;  /* 0x000000001014794e */ /* 0x000fee0000000000 */
[----:B---34-:R-:W-:Y:S05]  /*6b70*/  CALL.ABS.NOINC R2 ;  /* 0x0000000002007343 */ /* 0x018fea0003c00000 */
.L_x_102:
[----:B---3--:R-:W-:Y:S01]  /*6b80*/  LOP3.LUT R20, R64, 0xffffe000, RZ, 0xc0, !PT ;  /* 0xffffe00040147812 */ /* 0x008fe200078ec0ff */
[----:B------:R-:W-:Y:S05]  /*6b90*/  WARPSYNC.ALL ;  /* 0x0000000000007948 */ /* 0x000fea0003800000 */
[----:B------:R-:W-:Y:S01]  /*6ba0*/  R2UR UR4, R34 ;  /* 0x00000000220472ca */ /* 0x000fe200000e0000 */
[----:B------:R-:W1:Y:S01]  /*6bb0*/  S2R R111, SR_CgaCtaId ;  /* 0x00000000006f7919 */ /* 0x000e620000008800 */
[----:B------:R-:W-:Y:S01]  /*6bc0*/  LOP3.LUT R21, R65, 0xffffe000, RZ, 0xc0, !PT ;  /* 0xffffe00041157812 */ /* 0x000fe200078ec0ff */
[----:B------:R-:W-:Y:S01]  /*6bd0*/  IMAD.U32 R113, RZ, RZ, UR56 ;  /* 0x00000038ff717e24 */ /* 0x000fe2000f8e00ff */
[----:B------:R-:W-:Y:S01]  /*6be0*/  LOP3.LUT R49, R66, 0xffffe000, RZ, 0xc0, !PT ;  /* 0xffffe00042317812 */ /* 0x000fe200078ec0ff */
[----:B------:R-:W-:Y:S01]  /*6bf0*/  BSSY.RECONVERGENT B0, `(.L_x_103) ;  /* 0x000005e000007945 */ /* 0x000fe20003800200 */
[----:B----4-:R-:W-:Y:S02]  /*6c00*/  LOP3.LUT R48, R62, 0xffffe000, RZ, 0xc0, !PT ;  /* 0xffffe0003e307812 */ /* 0x010fe400078ec0ff */
[----:B------:R-:W-:Y:S02]  /*6c10*/  LOP3.LUT R50, R56, 0xffffe000, RZ, 0xc0, !PT ;  /* 0xffffe00038327812 */ /* 0x000fe400078ec0ff */
[----:B------:R-:W-:Y:S02]  /*6c20*/  ISETP.NE.AND P6, PT, R102, RZ, PT ;  /* 0x000000ff6600720c */ /* 0x000fe40003fc5270 */
[----:B------:R-:W-:Y:S01]  /*6c30*/  ISETP.NE.AND P1, PT, R92, RZ, PT ;  /* 0x000000ff5c00720c */ /* 0x000fe20003f25270 */
[----:B------:R-:W2:Y:S01]  /*6c40*/  LDTM.16dp128bit.x8 R4, tmem[UR4+0x20] ;  /* 0x00002004000479ee */ /* 0x000ea20008180000 */
[----:B------:R-:W-:Y:S11]  /*6c50*/  ISETP.NE.U32.OR P0, PT, R101, 0x1, !P6 ;  /* 0x000000016500780c */ /* 0x000ff60007705470 */
[----:B------:R-:W-:Y:S02]  /*6c60*/  @!UPT UIADD3 URZ, UPT, UPT, URZ, URZ, URZ ;  /* 0x000000fffffff290 */ /* 0x000fe4000fffe0ff */
[----:B------:R-:W-:Y:S02]  /*6c70*/  @P0 LEA R113, R113, UR50, 0x3 ;  /* 0x0000003271710c11 */ /* 0x000fe4000f8e18ff */
[----:B------:R-:W-:Y:S03]  /*6c80*/  @P0 SHF.L.U32 R116, R90, 0x1f, RZ ;  /* 0x0000001f5a740819 */ /* 0x000fe600000006ff */
[----:B------:R-:W-:Y:S01]  /*6c90*/  @P0 VIADD R114, R113, 0xa0 ;  /* 0x000000a071720836 */ /* 0x000fe20000000000 */
[----:B------:R-:W-:Y:S04]  /*6ca0*/  LEA R113, R51, UR50, 0x3 ;  /* 0x0000003233717c11 */ /* 0x000fe8000f8e18ff */
[----:B-1----:R-:W-:Y:S01]  /*6cb0*/  @P0 PRMT R114, R111, 0x654, R114 ;  /* 0x000006546f720816 */ /* 0x002fe20000000072 */
[C---:B--2---:R-:W-:Y:S01]  /*6cc0*/  FMUL R0, R33.reuse, R4 ;  /* 0x0000000421007220 */ /* 0x044fe20000400000 */
[C---:B------:R-:W-:Y:S01]  /*6cd0*/  FMUL R2, R33.reuse, R5 ;  /* 0x0000000521027220 */ /* 0x040fe20000400000 */
[C---:B------:R-:W-:Y:S01]  /*6ce0*/  FMUL R3, R33.reuse, R10 ;  /* 0x0000000a21037220 */ /* 0x040fe20000400000 */
[----:B------:R-:W-:Y:S01]  /*6cf0*/  FMUL R4, R33, R11 ;  /* 0x0000000b21047220 */ /* 0x000fe20000400000 */
[C---:B------:R-:W-:Y:S01]  /*6d00*/  FFMA R36, R35.reuse, R20, R0 ;  /* 0x0000001423247223 */ /* 0x040fe20000000000 */
[----:B------:R-:W-:Y:S01]  /*6d10*/  LOP3.LUT R20, R60, 0xffffe000, RZ, 0xc0, !PT ;  /* 0xffffe0003c147812 */ /* 0x000fe200078ec0ff */
        /* <DEDUP_REMOVED lines=16> */
[C---:B------:R-:W-:Y:S01]  /*6e20*/  FMUL R5, R33.reuse, R12 ;  /* 0x0000000c21057220 */ /* 0x040fe20000400000 */
[----:B------:R-:W-:Y:S01]  /*6e30*/  FMUL R6, R33, R13 ;  /* 0x0000000d21067220 */ /* 0x000fe20000400000 */
[----:B------:R1:W-:Y:S01]  /*6e40*/  STSM.16.M88.4 [R104+0x2400], R36 ;  /* 0x0024002468007844 */ /* 0x0003e20000000200 */
[----:B------:R-:W-:Y:S01]  /*6e50*/  F2FP.TF32.F32.PACK_B R40, R40 ;  /* 0x00000028ff28723e */ /* 0x000fe200024050ff */
[C---:B------:R-:W-:Y:S01]  /*6e60*/  FFMA R41, R35.reuse, R20, R2 ;  /* 0x0000001423297223 */ /* 0x040fe20000000002 */
[----:B------:R-:W-:Y:S01]  /*6e70*/  LOP3.LUT R20, R58, 0xffffe000, RZ, 0xc0, !PT ;  /* 0xffffe0003a147812 */ /* 0x000fe200078ec0ff */
        /* <DEDUP_REMOVED lines=8> */
[C---:B------:R-:W-:Y:S01]  /*6f00*/  FFMA R44, R35.reuse, R50, R5 ;  /* 0x00000032232c7223 */ /* 0x040fe20000000005 */
[C---:B------:R-:W-:Y:S01]  /*6f10*/  FFMA R45, R35.reuse, R49, R6 ;  /* 0x00000031232d7223 */ /* 0x040fe20000000006 */
[C---:B------:R-:W-:Y:S01]  /*6f20*/  FFMA R46, R35.reuse, R20, R7 ;  /* 0x00000014232e7223 */ /* 0x040fe20000000007 */
[----:B------:R-:W-:Y:S01]  /*6f30*/  FFMA R47, R35, R21, R8 ;  /* 0x00000015232f7223 */ /* 0x000fe20000000008 */
[----:B------:R-:W-:Y:S01]  /*6f40*/  LOP3.LUT R20, R52, 0xffffe000, RZ, 0xc0, !PT ;  /* 0xffffe00034147812 */ /* 0x000fe200078ec0ff */
[----:B------:R-:W-:Y:S01]  /*6f50*/  FMUL R9, R33, R16 ;  /* 0x0000001021097220 */ /* 0x000fe20000400000 */
[----:B------:R-:W-:Y:S01]  /*6f60*/  LOP3.LUT R21, R53, 0xffffe000, RZ, 0xc0, !PT ;  /* 0xffffe00035157812 */ /* 0x000fe200078ec0ff */
[C---:B------:R-:W-:Y:S01]  /*6f70*/  FMUL R10, R33.reuse, R17 ;  /* 0x00000011210a7220 */ /* 0x040fe20000400000 */
[----:B------:R-:W-:Y:S01]  /*6f80*/  FMUL R11, R33, R18 ;  /* 0x00000012210b7220 */ /* 0x000fe20000400000 */
[----:B------:R-:W-:Y:S01]  /*6f90*/  LOP3.LUT R49, R55, 0xffffe000, RZ, 0xc0, !PT ;  /* 0xffffe00037317812 */ /* 0x000fe200078ec0ff */
[----:B------:R-:W-:Y:S01]  /*6fa0*/  FMUL R12, R33, R19 ;  /* 0x00000013210c7220 */ /* 0x000fe20000400000 */
[----:B------:R-:W-:Y:S02]  /*6fb0*/  F2FP.TF32.F32.PACK_B R43, R43 ;  /* 0x0000002bff2b723e */ /* 0x000fe400024050ff */
[----:B------:R-:W-:Y:S02]  /*6fc0*/  F2FP.TF32.F32.PACK_B R44, R44 ;  /* 0x0000002cff2c723e */ /* 0x000fe400024050ff */
[----:B------:R-:W-:Y:S01]  /*6fd0*/  F2FP.TF32.F32.PACK_B R45, R45 ;  /* 0x0000002dff2d723e */ /* 0x000fe200024050ff */
[----:B------:R2:W-:Y:S01]  /*6fe0*/  STSM.16.M88.4 [R103+0x2400], R40 ;  /* 0x0024002867007844 */ /* 0x0005e20000000200 */
[----:B------:R-:W-:Y:S01]  /*6ff0*/  F2FP.TF32.F32.PACK_B R46, R46 ;  /* 0x0000002eff2e723e */ /* 0x000fe200024050ff */
[C---:B-1----:R-:W-:Y:S01]  /*7000*/  FFMA R36, R35.reuse, R20, R9 ;  /* 0x0000001423247223 */ /* 0x042fe20000000009 */
[C---:B------:R-:W-:Y:S01]  /*7010*/  FFMA R37, R35.reuse, R21, R10 ;  /* 0x0000001523257223 */ /* 0x040fe2000000000a */
[C---:B------:R-:W-:Y:S01]  /*7020*/  FFMA R38, R35.reuse, R48, R11 ;  /* 0x0000003023267223 */ /* 0x040fe2000000000b */
[----:B------:R-:W-:Y:S01]  /*7030*/  FFMA R39, R35, R49, R12 ;  /* 0x0000003123277223 */ /* 0x000fe2000000000c */
[----:B------:R-:W-:Y:S02]  /*7040*/  F2FP.TF32.F32.PACK_B R47, R47 ;  /* 0x0000002fff2f723e */ /* 0x000fe400024050ff */
[----:B------:R-:W-:Y:S02]  /*7050*/  F2FP.TF32.F32.PACK_B R36, R36 ;  /* 0x00000024ff24723e */ /* 0x000fe400024050ff */
[----:B------:R-:W-:Y:S01]  /*7060*/  F2FP.TF32.F32.PACK_B R37, R37 ;  /* 0x00000025ff25723e */ /* 0x000fe200024050ff */
[----:B------:R2:W-:Y:S01]  /*7070*/  STSM.16.M88.4 [R106+0x2000], R44 ;  /* 0x0020002c6a007844 */ /* 0x0005e20000000200 */
[----:B------:R-:W-:Y:S02]  /*7080*/  F2FP.TF32.F32.PACK_B R38, R38 ;  /* 0x00000026ff26723e */ /* 0x000fe400024050ff */
[----:B------:R-:W-:Y:S05]  /*7090*/  F2FP.TF32.F32.PACK_B R39, R39 ;  /* 0x00000027ff27723e */ /* 0x000fea00024050ff */
[----:B------:R2:W-:Y:S01]  /*70a0*/  STSM.16.M88.4 [R105+0x2000], R36 ;  /* 0x0020002469007844 */ /* 0x0005e20000000200 */
[----:B------:R-:W-:Y:S01]  /*70b0*/  @!PT LDS RZ, [RZ] ;  /* 0x00000000fffff984 */ /* 0x000fe20000000800 */
[----:B------:R-:W-:Y:S01]  /*70c0*/  @!PT LDS RZ, [RZ] ;  /* 0x00000000fffff984 */ /* 0x000fe20000000800 */
[----:B------:R-:W-:Y:S01]  /*70d0*/  @!PT LDS RZ, [RZ] ;  /* 0x00000000fffff984 */ /* 0x000fe20000000800 */
[----:B------:R-:W-:Y:S01]  /*70e0*/  @!PT LDS RZ, [RZ] ;  /* 0x00000000fffff984 */ /* 0x000fe20000000800 */
[----:B------:R1:W-:Y:S07]  /*70f0*/  MEMBAR.ALL.CTA ;  /* 0x0000000000007992 */ /* 0x0003ee0000008000 */
[----:B-1----:R-:W1:Y:S02]  /*7100*/  FENCE.VIEW.ASYNC.S ;  /* 0x00000000000073c6 */ /* 0x002e640000000000 */
[----:B-1----:R-:W-:Y:S06]  /*7110*/  BAR.SYNC.DEFER_BLOCKING 0x1, 0x80 ;  /* 0x0042000000007b1d */ /* 0x002fec0000010000 */
[----:B------:R-:W-:Y:S05]  /*7120*/  @P1 BRA `(.L_x_104) ;  /* 0x0000000000281947 */ /* 0x000fea0003800000 */
[----:B------:R-:W-:Y:S01]  /*7130*/  R2UR UR10, R99 ;  /* 0x00000000630a72ca */ /* 0x000fe200000e0000 */
[----:B------:R-:W-:Y:S01]  /*7140*/  UIADD3 UR4, UP0, UPT, UR54, 0x680, URZ ;  /* 0x0000068036047890 */ /* 0x000fe2000ff1e0ff */
[----:B------:R-:W-:Y:S01]  /*7150*/  R2UR UR11, R97 ;  /* 0x00000000610b72ca */ /* 0x000fe200000e0000 */
[----:B------:R-:W-:Y:S01]  /*7160*/  UIADD3 UR9, UPT, UPT, UR41, 0x20, URZ ;  /* 0x0000002029097890 */ /* 0x000fe2000fffe0ff */
[----:B------:R-:W-:Y:S01]  /*7170*/  R2UR UR12, R98 ;  /* 0x00000000620c72ca */ /* 0x000fe200000e0000 */
[----:B------:R-:W-:Y:S02]  /*7180*/  UIADD3 UR8, UPT, UPT, UR50, 0x2400, URZ ;  /* 0x0000240032087890 */ /* 0x000fe4000fffe0ff */
[----:B------:R-:W-:Y:S10]  /*7190*/  UIADD3.X UR5, UPT, UPT, URZ, UR55, URZ, UP0, !UPT ;  /* 0x00000037ff057290 */ /* 0x000ff400087fe4ff */
[----:B------:R1:W-:Y:S01]  /*71a0*/  UTMASTG.4D.IM2COL [UR8], [UR4] ;  /* 0x00000008040073b5 */ /* 0x0003e20008058000 */
[----:B------:R0:W-:Y:S01]  /*71b0*/  UTMACMDFLUSH ;  /* 0x00000000000079b7 */ /* 0x0001e20000000000 */
[----:B-1----:R-:W-:Y:S04]  /*71c0*/  DEPBAR.LE SB0, 0x1 ;  /* 0x000080400000791a */ /* 0x002fe80000000000 */
.L_x_104:
[----:B------:R-:W-:Y:S05]  /*71d0*/  BSYNC.RECONVERGENT B0 ;  /* 0x0000000000007941 */ /* 0x000fea0003800200 */
.L_x_103:
[----:B------:R-:W-:Y:S01]  /*71e0*/  BAR.SYNC.DEFER_BLOCKING 0x1, 0x80 ;  /* 0x0042000000007b1d */ /* 0x000fe20000010000 */
[----:B------:R-:W-:Y:S04]  /*71f0*/  UIADD3 UR40, UPT, UPT, UR56, 0x1, URZ ;  /* 0x0000000138287890 */ /* 0x000fe8000fffe0ff */
[----:B------:R-:W-:Y:S04]  /*7200*/  UISETP.NE.AND UP0, UPT, UR40, 0x4, UPT ;  /* 0x000000042800788c */ /* 0x000fe8000bf05270 */
[----:B------:R-:W-:Y:S01]  /*7210*/  USEL UR40, UR40, URZ, UP0 ;  /* 0x000000ff28287287 */ /* 0x000fe20008000000 */
[----:B------:R1:W-:Y:S01]  /*7220*/  @P0 SYNCS.ARRIVE.TRANS64.RED.A1T0 RZ, [R114+URZ], RZ ;  /* 0x000000ff72ff09a7 */ /* 0x0003e200081004ff */
[----:B------:R-:W-:Y:S01]  /*7230*/  BSSY B1, `(.L_x_105) ;  /* 0x0000017000017945 */ /* 0x000fe20003800000 */
[----:B------:R-:W3:Y:S02]  /*7240*/  @P0 SYNCS.PHASECHK.TRANS64.TRYWAIT P1, [R113+URZ+0x80], R116 ;  /* 0x00008074710005a7 */ /* 0x000ee400080211ff */
[----:B---3--:R-:W-:Y:S01]  /*7250*/  @P0 SEL R109, RZ, 0x1, !P1 ;  /* 0x00000001ff6d0807 */ /* 0x008fe20004800000 */
[----:B-1----:R-:W-:Y:S06]  /*7260*/  @!P0 BRA `(.L_x_106) ;  /* 0x00000000004c8947 */ /* 0x002fec0003800000 */
[----:B------:R-:W-:Y:S01]  /*7270*/  ISETP.NE.U32.AND P0, PT, R110, 0x1, PT ;  /* 0x000000016e00780c */ /* 0x000fe20003f05070 */
[----:B------:R-:W-:Y:S01]  /*7280*/  BSSY B0, `(.L_x_107) ;  /* 0x0000009000007945 */ /* 0x000fe20003800000 */
[----:B------:R-:W-:Y:S11]  /*7290*/  ISETP.NE.AND P1, PT, R109, RZ, PT ;  /* 0x000000ff6d00720c */ /* 0x000ff60003f25270 */
[----:B------:R-:W-:Y:S05]  /*72a0*/  @P0 IMAD R3, R51, 0x2000, R108 ;  /* 0x0000200033030824 */ /* 0x000fea00078e026c */
[----:B------:R-:W-:Y:S05]  /*72b0*/  @P0 IADD3 R2, PT, PT, R3, UR50, RZ ;  /* 0x0000003203020c10 */ /* 0x000fea000fffe0ff */
[----:B------:R-:W-:Y:S01]  /*72c0*/  @P0 IMAD.IADD R0, R112, 0x1, R2 ;  /* 0x0000000170000824 */ /* 0x000fe200078e0202 */
[----:B------:R-:W-:Y:S06]  /*72d0*/  @P1 BRA `(.L_x_108) ;  /* 0x00000000000c1947 */ /* 0x000fec0003800000 */
[----:B------:R-:W-:Y:S04]  /*72e0*/  SHF.L.U32 R4, R90, 0x1f, RZ ;  /* 0x0000001f5a047819 */ /* 0x000fe800000006ff */
[----:B------:R-:W1:Y:S02]  /*72f0*/  SYNCS.PHASECHK.TRANS64.TRYWAIT P1, [R113+URZ+0x80], R4 ;  /* 0x00008004710075a7 */ /* 0x000e6400080211ff */
[----:B-1----:R-:W-:Y:S05]  /*7300*/  @!P1 BRA `(.L_x_109) ;  /* 0x0000001c00e89947 */ /* 0x002fea0003800000 */
.L_x_108:
[----:B------:R-:W-:Y:S05]  /*7310*/  BSYNC B0 ;  /* 0x0000000000007941 */ /* 0x000fea0003800000 */
.L_x_107:
[C---:B-1----:R-:W-:Y:S01]  /*7320*/  @P0 IADD3 R4, PT, PT, R95.reuse, R2, RZ ;  /* 0x000000025f040210 */ /* 0x042fe20007ffe0ff */
[----:B------:R-:W-:Y:S05]  /*7330*/  @P0 WARPSYNC.ALL ;  /* 0x0000000000000948 */ /* 0x000fea0003800000 */
[----:B------:R1:W3:Y:S01]  /*7340*/  @P0 LDSM.16.M88.4 R64, [R3+UR50+0x400] ;  /* 0x000400320340083b */ /* 0x0002e20008000200 */
[----:B------:R-:W-:Y:S02]  /*7350*/  @P0 IADD3 R2, PT, PT, R95, R0, RZ ;  /* 0x000000005f020210 */ /* 0x000fe40007ffe0ff */
[----:B------:R-:W-:Y:S01]  /*7360*/  IADD3 R51, PT, PT, R51, 0x1, RZ ;  /* 0x0000000133337810 */ /* 0x000fe20007ffe0ff */
[----:B------:R1:W4:Y:S04]  /*7370*/  @P0 LDSM.16.M88.4 R60, [R4+0x400] ;  /* 0x00040000043c083b */ /* 0x0003280000000200 */
[----:B------:R1:W1:Y:S04]  /*7380*/  @P0 LDSM.16.M88.4 R56, [R0+0x400] ;  /* 0x000400000038083b */ /* 0x0002680000000200 */
[----:B------:R1:W1:Y:S02]  /*7390*/  @P0 LDSM.16.M88.4 R52, [R2+0x400] ;  /* 0x000400000234083b */ /* 0x0002640000000200 */
.L_x_106:
[----:B------:R-:W-:Y:S05]  /*73a0*/  BSYNC B1 ;  /* 0x0000000000017941 */ /* 0x000fea0003800000 */
.L_x_105:
[----:B-1----:R-:W-:Y:S05]  /*73b0*/  VIADD R0, R34, 0x40 ;  /* 0x0000004022007836 */ /* 0x002fea0000000000 */
        /* <DEDUP_REMOVED lines=9> */
[----:B------:R-:W5:Y:S01]  /*7450*/  LDCU.64 UR6, c[0x4][0x78] ;  /* 0x01000f00ff0677ac */ /* 0x000f620008000a00 */
[----:B------:R-:W2:Y:S01]  /*7460*/  LDC.64 R2, c[0x4][R3] ;  /* 0x0100000003027b82 */ /* 0x000ea20000000a00 */
[----:B------:R-:W3:Y:S01]  /*7470*/  LDCU.64 UR4, c[0x4][0x10] ;  /* 0x01000200ff0477ac */ /* 0x000ee20008000a00 */
[----:B-1----:R-:W-:Y:S01]  /*7480*/  MOV R5, UR9 ;  /* 0x0000000900057c02 */ /* 0x002fe20008000f00 */
[----:B------:R-:W-:Y:S01]  /*7490*/  IMAD.U32 R4, RZ, RZ, UR8 ;  /* 0x00000008ff047e24 */ /* 0x000fe2000f8e00ff */
[----:B-----5:R-:W-:Y:S01]  /*74a0*/  MOV R7, UR7 ;  /* 0x0000000700077c02 */ /* 0x020fe20008000f00 */
[----:B------:R-:W-:Y:S01]  /*74b0*/  IMAD.U32 R6, RZ, RZ, UR6 ;  /* 0x00000006ff067e24 */ /* 0x000fe2000f8e00ff */
[----:B---3--:R-:W-:Y:S01]  /*74c0*/  MOV R11, UR5 ;  /* 0x00000005000b7c02 */ /* 0x008fe20008000f00 */
[----:B------:R-:W-:Y:S02]  /*74d0*/  IMAD.U32 R10, RZ, RZ, UR4 ;  /* 0x00000004ff0a7e24 */ /* 0x000fe4000f8e00ff */
[----:B------:R-:W-:Y:S07]  /*74e0*/  LEPC R20, `(.L_x_110) ;  /* 0x000000001014794e */ /* 0x000fee0000000000 */
[----:B--2-4-:R-:W-:Y:S05]  /*74f0*/  CALL.ABS.NOINC R2 ;  /* 0x0000000002007343 */ /* 0x014fea0003c00000 */
.L_x_110:
[----:B---3--:R-:W-:Y:S01]  /*7500*/  LOP3.LUT R20, R64, 0xffffe000, RZ, 0xc0, !PT ;  /* 0xffffe00040147812 */ /* 0x008fe200078ec0ff */
[----:B------:R-:W-:Y:S05]  /*7510*/  WARPSYNC.ALL ;  /* 0x0000000000007948 */ /* 0x000fea0003800000 */
[----:B------:R-:W-:Y:S01]  /*7520*/  R2UR UR4, R34 ;  /* 0x00000000220472ca */ /* 0x000fe200000e0000 */
[----:B--2---:R-:W-:Y:S01]  /*7530*/  IMAD.U32 R41, RZ, RZ, UR40 ;  /* 0x00000028ff297e24 */ /* 0x004fe2000f8e00ff */
[----:B------:R-:W-:Y:S01]  /*7540*/  LOP3.LUT R21, R65, 0xffffe000, RZ, 0xc0, !PT ;  /* 0xffffe00041157812 */ /* 0x000fe200078ec0ff */
[----:B------:R-:W-:Y:S01]  /*7550*/  BSSY.RECONVERGENT B0, `(.L_x_111) ;  /* 0x000005e000007945 */ /* 0x000fe20003800200 */
[----:B------:R-:W-:Y:S02]  /*7560*/  LOP3.LUT R40, R66, 0xffffe000, RZ, 0xc0, !PT ;  /* 0xffffe00042287812 */ /* 0x000fe400078ec0ff */
[----:B------:R-:W-:Y:S02]  /*7570*/  LOP3.LUT R42, R67, 0xffffe000, RZ, 0xc0, !PT ;  /* 0xffffe000432a7812 */ /* 0x000fe400078ec0ff */
[----:B------:R-:W-:Y:S02]  /*7580*/  ISETP.NE.AND P6, PT, R102, RZ, PT ;  /* 0x000000ff6600720c */ /* 0x000fe40003fc5270 */
[----:B------:R-:W-:Y:S02]  /*7590*/  ISETP.NE.AND P1, PT, R92, RZ, PT ;  /* 0x000000ff5c00720c */ /* 0x000fe40003f25270 */
[----:B------:R-:W-:Y:S01]  /*75a0*/  ISETP.NE.U32.OR P0, PT, R101, 0x1, !P6 ;  /* 0x000000016500780c */ /* 0x000fe20007705470 */
[----:B------:R-:W1:Y:S01]  /*75b0*/  LDTM.16dp128bit.x8 R4, tmem[UR4+0x40] ;  /* 0x00004004000479ee */ /* 0x000e620008180000 */
[----:B------:R-:W-:Y:S11]  /*75c0*/  LEA R46, R51, UR50, 0x3 ;  /* 0x00000032332e7c11 */ /* 0x000ff6000f8e18ff */
[----:B------:R-:W-:Y:S05]  /*75d0*/  @P0 LEA R41, R41, UR50, 0x3 ;  /* 0x0000003229290c11 */ /* 0x000fea000f8e18ff */
[----:B------:R-:W-:Y:S01]  /*75e0*/  @P0 VIADD R44, R41, 0xa0 ;  /* 0x000000a0292c0836 */ /* 0x000fe20000000000 */
[----:B------:R-:W-:Y:S04]  /*75f0*/  @P0 SHF.L.U32 R41, R90, 0x1f, RZ ;  /* 0x0000001f5a290819 */ /* 0x000fe800000006ff */
[----:B------:R-:W-:Y:S01]  /*7600*/  @P0 PRMT R44, R111, 0x654, R44 ;  /* 0x000006546f2c0816 */ /* 0x000fe2000000002c */
[C---:B-1----:R-:W-:Y:S01]  /*7610*/  FMUL R0, R33.reuse, R4 ;  /* 0x0000000421007220 */ /* 0x042fe20000400000 */
[C---:B------:R-:W-:Y:S01]  /*7620*/  FMUL R2, R33.reuse, R5 ;  /* 0x0000000521027220 */ /* 0x040fe20000400000 */
[C---:B------:R-:W-:Y:S01]  /*7630*/  FMUL R3, R33.reuse, R6 ;  /* 0x0000000621037220 */ /* 0x040fe20000400000 */
[----:B------:R-:W-:Y:S01]  /*7640*/  FMUL R7, R33, R7 ;  /* 0x0000000721077220 */ /* 0x000fe20000400000 */
[C---:B------:R-:W-:Y:S01]  /*7650*/  FFMA R36, R35.reuse, R20, R0 ;  /* 0x0000001423247223 */ /* 0x040fe20000000000 */
[----:B----4-:R-:W-:Y:S01]  /*7660*/  LOP3.LUT R20, R60, 0xffffe000, RZ, 0xc0, !PT ;  /* 0xffffe0003c147812 */ /* 0x010fe200078ec0ff */
        /* <DEDUP_REMOVED lines=10> */
[C---:B------:R-:W-:Y:S01]  /*7710*/  FMUL R6, R33.reuse, R10 ;  /* 0x0000000a21067220 */ /* 0x040fe20000400000 */
[----:B------:R-:W-:Y:S01]  /*7720*/  F2FP.TF32.F32.PACK_B R38, R38 ;  /* 0x00000026ff26723e */ /* 0x000fe200024050ff */
[----:B------:R-:W-:Y:S01]  /*7730*/  FMUL R11, R33, R11 ;  /* 0x0000000b210b7220 */ /* 0x000fe20000400000 */
[----:B------:R-:W-:Y:S01]  /*7740*/  F2FP.TF32.F32.PACK_B R39, R39 ;  /* 0x00000027ff27723e */ /* 0x000fe200024050ff */
[C---:B------:R-:W-:Y:S01]  /*7750*/  FFMA R4, R35.reuse, R20, R4 ;  /* 0x0000001423047223 */ /* 0x040fe20000000004 */
[----:B------:R-:W-:Y:S01]  /*7760*/  LOP3.LUT R20, R56, 0xffffe000, RZ, 0xc0, !PT ;  /* 0xffffe00038147812 */ /* 0x000fe200078ec0ff */
[----:B------:R-:W-:Y:S01]  /*7770*/  FFMA R5, R35, R40, R5 ;  /* 0x0000002823057223 */ /* 0x000fe20000000005 */
        /* <DEDUP_REMOVED lines=15> */
[----:B------:R-:W-:Y:S01]  /*7870*/  FFMA R9, R35, R40, R9 ;  /* 0x0000002823097223 */ /* 0x000fe20000000009 */
[----:B------:R-:W-:Y:S01]  /*7880*/  LOP3.LUT R20, R52, 0xffffe000, RZ, 0xc0, !PT ;  /* 0xffffe00034147812 */ /* 0x000fe200078ec0ff */
[----:B------:R1:W-:Y:S01]  /*7890*/  STSM.16.M88.4 [R103+0x4400], R4 ;  /* 0x0044000467007844 */ /* 0x0003e20000000200 */
[----:B------:R-:W-:Y:S01]  /*78a0*/  LOP3.LUT R40, R53, 0xffffe000, RZ, 0xc0, !PT ;  /* 0xffffe00035287812 */ /* 0x000fe200078ec0ff */
[----:B------:R-:W-:Y:S01]  /*78b0*/  FFMA R10, R35, R21, R10 ;  /* 0x00000015230a7223 */ /* 0x000fe2000000000a */
[----:B------:R-:W-:Y:S01]  /*78c0*/  FMUL R12, R33, R16 ;  /* 0x00000010210c7220 */ /* 0x000fe20000400000 */
[----:B------:R-:W-:Y:S01]  /*78d0*/  FFMA R11, R35, R42, R15 ;  /* 0x0000002a230b7223 */ /* 0x000fe2000000000f */
        /* <DEDUP_REMOVED lines=36> */
[----:B--2---:R-:W-:Y:S04]  /*7b20*/  DEPBAR.LE SB0, 0x1 ;  /* 0x000080400000791a */ /* 0x004fe80000000000 */
.L_x_112:
[----:B------:R-:W-:Y:S05]  /*7b30*/  BSYNC.RECONVERGENT B0 ;  /* 0x0000000000007941 */ /* 0x000fea0003800200 */
.L_x_111:
        /* <DEDUP_REMOVED lines=8> */
[----:B--2---:R-:W-:Y:S06]  /*7bc0*/  @!P0 BRA `(.L_x_114) ;  /* 0x0000000000488947 */ /* 0x004fec0003800000 */
        /* <DEDUP_REMOVED lines=8> */
[----:B------:R-:W2:Y:S02]  /*7c50*/  SYNCS.PHASECHK.TRANS64.TRYWAIT P1, [R46+URZ+0x80], R3 ;  /* 0x000080032e0075a7 */ /* 0x000ea400080211ff */
[----:B--2---:R-:W-:Y:S05]  /*7c60*/  @!P1 BRA `(.L_x_117) ;  /* 0x0000001400a49947 */ /* 0x004fea0003800000 */
.L_x_116:
[----:B------:R-:W-:Y:S05]  /*7c70*/  BSYNC B0 ;  /* 0x0000000000007941 */ /* 0x000fea0003800000 */
.L_x_115:
[C---:B------:R-:W-:Y:S01]  /*7c80*/  @P0 IADD3 R2, PT, PT, R95.reuse, R0, RZ ;  /* 0x000000005f020210 */ /* 0x040fe20007ffe0ff */
[----:B------:R-:W-:Y:S05]  /*7c90*/  @P0 WARPSYNC.ALL ;  /* 0x0000000000000948 */ /* 0x000fea0003800000 */
[----:B------:R3:W4:Y:S01]  /*7ca0*/  @P0 LDSM.16.M88.4 R64, [R51+UR50+0x400] ;  /* 0x000400323340083b */ /* 0x0007220008000200 */
[----:B------:R-:W-:Y:S03]  /*7cb0*/  @P0 IADD3 R0, PT, PT, R95, R112, RZ ;  /* 0x000000705f000210 */ /* 0x000fe60007ffe0ff */
[----:B------:R3:W1:Y:S04]  /*7cc0*/  @P0 LDSM.16.M88.4 R60, [R2+0x400] ;  /* 0x00040000023c083b */ /* 0x0006680000000200 */
[----:B------:R3:W1:Y:S04]  /*7cd0*/  @P0 LDSM.16.M88.4 R56, [R112+0x400] ;  /* 0x000400007038083b */ /* 0x0006680000000200 */
[----:B------:R3:W1:Y:S02]  /*7ce0*/  @P0 LDSM.16.M88.4 R52, [R0+0x400] ;  /* 0x000400000034083b */ /* 0x0006640000000200 */
.L_x_114:
[----:B------:R-:W-:Y:S05]  /*7cf0*/  BSYNC B1 ;  /* 0x0000000000017941 */ /* 0x000fea0003800000 */
.L_x_113:
[----:B---3--:R-:W-:Y:S05]  /*7d00*/  VIADD R0, R34, 0x60 ;  /* 0x0000006022007836 */ /* 0x008fea0000000000 */
[----:B------:R-:W-:Y:S04]  /*7d10*/  SHF.R.U32.HI R0, RZ, 0x15, R0 ;  /* 0x00000015ff007819 */ /* 0x000fe80000011600 */
[----:B------:R-:W-:Y:S11]  /*7d20*/  LOP3.LUT P0, RZ, R0, 0x3, R93, 0x48, !PT ;  /* 0x0000000300ff7812 */ /* 0x000ff6000780485d */
[----:B------:R-:W-:Y:S02]  /*7d30*/  @!UPT UIADD3 URZ, UPT, UPT, URZ, URZ, URZ ;  /* 0x000000fffffff290 */ /* 0x000fe4000fffe0ff */
[----:B------:R-:W-:Y:S05]  /*7d40*/  @!P0 BRA `(.L_x_118) ;  /* 0x0000000000408947 */ /* 0x000fea0003800000 */
[----:B------:R-:W3:Y:S01]  /*7d50*/  LDCU.64 UR8, c[0x4][0x70] ;  /* 0x01000e00ff0877ac */ /* 0x000ee20008000a00 */
[----:B--2---:R-:W-:Y:S01]  /*7d60*/  MOV R3, 0x0 ;  /* 0x0000000000037802 */ /* 0x004fe20000000f00 */
[----:B-1----:R-:W-:Y:S02]  /*7d70*/  HFMA2 R12, -RZ, RZ, 0, 5.9604644775390625e-08 ;  /* 0x00000001ff0c7431 */ /* 0x002fe400000001ff */
[----:B------:R-:W-:Y:S02]  /*7d80*/  IMAD.MOV.U32 R8, RZ, RZ, 0x192 ;  /* 0x00000192ff087424 */ /* 0x000fe400078e00ff */
[----:B------:R-:W-:Y:S01]  /*7d90*/  IMAD.MOV.U32 R13, RZ, RZ, RZ ;  /* 0x000000ffff0d7224 */ /* 0x000fe200078e00ff */
[----:B------:R-:W1:Y:S01]  /*7da0*/  LDCU.64 UR6, c[0x4][0x78] ;  /* 0x01000f00ff0677ac */ /* 0x000e620008000a00 */
[----:B------:R-:W2:Y:S01]  /*7db0*/  LDC.64 R2, c[0x4][R3] ;  /* 0x0100000003027b82 */ /* 0x000ea20000000a00 */
[----:B------:R-:W5:Y:S01]  /*7dc0*/  LDCU.64 UR4, c[0x4][0x10] ;  /* 0x01000200ff0477ac */ /* 0x000f620008000a00 */
[----:B---3--:R-:W-:Y:S01]  /*7dd0*/  MOV R5, UR9 ;  /* 0x0000000900057c02 */ /* 0x008fe20008000f00 */
[----:B------:R-:W-:Y:S01]  /*7de0*/  IMAD.U32 R4, RZ, RZ, UR8 ;  /* 0x00000008ff047e24 */ /* 0x000fe2000f8e00ff */
[----:B-1----:R-:W-:Y:S01]  /*7df0*/  MOV R7, UR7 ;  /* 0x0000000700077c02 */ /* 0x002fe20008000f00 */
[----:B------:R-:W-:Y:S01]  /*7e00*/  IMAD.U32 R6, RZ, RZ, UR6 ;  /* 0x00000006ff067e24 */ /* 0x000fe2000f8e00ff */
[----:B-----5:R-:W-:Y:S01]  /*7e10*/  MOV R11, UR5 ;  /* 0x00000005000b7c02 */ /* 0x020fe20008000f00 */
[----:B------:R-:W-:Y:S02]  /*7e20*/  IMAD.U32 R10, RZ, RZ, UR4 ;  /* 0x00000004ff0a7e24 */ /* 0x000fe4000f8e00ff */
[----:B------:R-:W-:Y:S07]  /*7e30*/  LEPC R20, `(.L_x_118) ;  /* 0x000000001014794e */ /* 0x000fee0000000000 */
[----:B--2-4-:R-:W-:Y:S05]  /*7e40*/  CALL.ABS.NOINC R2 ;  /* 0x0000000002007343 */ /* 0x014fea0003c00000 */
.L_x_118:
[----:B------:R-:W-:Y:S01]  /*7e50*/  ISETP.NE.AND P0, PT, R92, RZ, PT ;  /* 0x000000ff5c00720c */ /* 0x000fe20003f05270 */
[----:B------:R-:W-:Y:S05]  /*7e60*/  WARPSYNC.ALL ;  /* 0x0000000000007948 */ /* 0x000fea0003800000 */
[----:B------:R-:W-:Y:S01]  /*7e70*/  R2UR UR4, R34 ;  /* 0x00000000220472ca */ /* 0x000fe200000e0000 */
[----:B------:R-:W-:Y:S01]  /*7e80*/  BSSY.RECONVERGENT B0, `(.L_x_119) ;  /* 0x000005d000007945 */ /* 0x000fe20003800200 */
[----:B------:R-:W-:Y:S02]  /*7e90*/  R2UR UR5, R107 ;  /* 0x000000006b0572ca */ /* 0x000fe400000e0000 */
[----:B----4-:R-:W-:Y:S02]  /*7ea0*/  LOP3.LUT R20, R64, 0xffffe000, RZ, 0xc0, !PT ;  /* 0xffffe00040147812 */ /* 0x010fe400078ec0ff */
[----:B------:R-:W-:Y:S02]  /*7eb0*/  LOP3.LUT R21, R65, 0xffffe000, RZ, 0xc0, !PT ;  /* 0xffffe00041157812 */ /* 0x000fe400078ec0ff */
[----:B------:R-:W-:Y:S02]  /*7ec0*/  LOP3.LUT R40, R66, 0xffffe000, RZ, 0xc0, !PT ;  /* 0xffffe00042287812 */ /* 0x000fe400078ec0ff */
[----:B------:R-:W-:Y:S02]  /*7ed0*/  LOP3.LUT R42, R67, 0xffffe000, RZ, 0xc0, !PT ;  /* 0xffffe000432a7812 */ /* 0x000fe400078ec0ff */
[----:B-1----:R-:W-:Y:S01]  /*7ee0*/  LOP3.LUT R41, R60, 0xffffe000, RZ, 0xc0, !PT ;  /* 0xffffe0003c297812 */ /* 0x002fe200078ec0ff */
[----:B------:R-:W1:Y:S01]  /*7ef0*/  LDTM.16dp128bit.x8 R4, tmem[UR4+0x60] ;  /* 0x00006004000479ee */ /* 0x000e620008180000 */
[----:B------:R-:W-:Y:S01]  /*7f00*/  LOP3.LUT R44, R61, 0xffffe000, RZ, 0xc0, !PT ;  /* 0xffffe0003d2c7812 */ /* 0x000fe200078ec0ff */
[----:B------:R-:W-:Y:S01]  /*7f10*/  UIADD3 UR5, UPT, UPT, UR5, 0xf0, URZ ;  /* 0x000000f005057890 */ /* 0x000fe2000fffe0ff */
[----:B------:R-:W-:Y:S01]  /*7f20*/  LOP3.LUT R43, R62, 0xffffe000, RZ, 0xc0, !PT ;  /* 0xffffe0003e2b7812 */ /* 0x000fe200078ec0ff */
[----:B------:R-:W-:Y:S01]  /*7f30*/  NOP ;  /* 0x0000000000007918 */ /* 0x000fe20000000000 */
[----:B--2---:R-:W-:Y:S01]  /*7f40*/  LOP3.LUT R46, R63, 0xffffe000, RZ, 0xc0, !PT ;  /* 0xffffe0003f2e7812 */ /* 0x004fe200078ec0ff */
[----:B------:R-:W-:Y:S01]  /*7f50*/  UPRMT UR5, UR45, 0x654, UR5 ;  /* 0x000006542d057896 */ /* 0x000fe20008000005 */
[----:B------:R-:W-:Y:S02]  /*7f60*/  LOP3.LUT R45, R56, 0xffffe000, RZ, 0xc0, !PT ;  /* 0xffffe000382d7812 */ /* 0x000fe400078ec0ff */
[----:B------:R-:W-:Y:S02]  /*7f70*/  LOP3.LUT R48, R57, 0xffffe000, RZ, 0xc0, !PT ;  /* 0xffffe00039307812 */ /* 0x000fe400078ec0ff */
[----:B------:R-:W-:Y:S02]  /*7f80*/  LOP3.LUT R47, R58, 0xffffe000, RZ, 0xc0, !PT ;  /* 0xffffe0003a2f7812 */ /* 0x000fe400078ec0ff */
[----:B------:R-:W-:Y:S02]  /*7f90*/  LOP3.LUT R50, R59, 0xffffe000, RZ, 0xc0, !PT ;  /* 0xffffe0003b327812 */ /* 0x000fe400078ec0ff */
[----:B------:R-:W-:Y:S01]  /*7fa0*/  LOP3.LUT R49, R52, 0xffffe000, RZ, 0xc0, !PT ;  /* 0xffffe00034317812 */ /* 0x000fe200078ec0ff */
[----:B-1----:R-:W-:Y:S01]  /*7fb0*/  SYNCS.ARRIVE.TRANS64.RED.A1T0 RZ, [UR5], RZ ;  /* 0x000000ffffff79a7 */ /* 0x002fe20008100405 */
[----:B------:R-:W-:Y:S02]  /*7fc0*/  LOP3.LUT R52, R53, 0xffffe000, RZ, 0xc0, !PT ;  /* 0xffffe00035347812 */ /* 0x000fe400078ec0ff */
[----:B------:R-:W-:Y:S02]  /*7fd0*/  LOP3.LUT R51, R54, 0xffffe000, RZ, 0xc0, !PT ;  /* 0xffffe00036337812 */ /* 0x000fe400078ec0ff */
[----:B------:R-:W-:Y:S01]  /*7fe0*/  LOP3.LUT R54, R55, 0xffffe000, RZ, 0xc0, !PT ;  /* 0xffffe00037367812 */ /* 0x000fe200078ec0ff */
[C---:B------:R-:W-:Y:S01]  /*7ff0*/  FMUL R0, R33.reuse, R4 ;  /* 0x0000000421007220 */ /* 0x040fe20000400000 */
[C---:B------:R-:W-:Y:S01]  /*8000*/  FMUL R2, R33.reuse, R5 ;  /* 0x0000000521027220 */ /* 0x040fe20000400000 */
[C---:B------:R-:W-:Y:S01]  /*8010*/  FMUL R3, R33.reuse, R6 ;  /* 0x0000000621037220 */ /* 0x040fe20000400000 */
[----:B------:R-:W-:Y:S01]  /*8020*/  FMUL R7, R33, R7 ;  /* 0x0000000721077220 */ /* 0x000fe20000400000 */
[----:B------:R-:W-:Y:S01]  /*8030*/  FFMA R36, R35, R20, R0 ;  /* 0x0000001423247223 */ /* 0x000fe20000000000 */
[----:B------:R-:W-:Y:S01]  /*8040*/  FMUL R4, R33, R8 ;  /* 0x0000000821047220 */ /* 0x000fe20000400000 */
[----:B------:R-:W-:Y:S01]  /*8050*/  FFMA R37, R35, R21, R2 ;  /* 0x0000001523257223 */ /* 0x000fe20000000002 */
[----:B------:R-:W-:Y:S01]  /*8060*/  FMUL R5, R33, R9 ;  /* 0x0000000921057220 */ /* 0x000fe20000400000 */
[----:B------:R-:W-:Y:S01]  /*8070*/  FFMA R38, R35, R40, R3 ;  /* 0x0000002823267223 */ /* 0x000fe20000000003 */
[----:B------:R-:W-:Y:S01]  /*8080*/  F2FP.TF32.F32.PACK_B R36, R36 ;  /* 0x00000024ff24723e */ /* 0x000fe200024050ff */
[----:B------:R-:W-:Y:S01]  /*8090*/  FMUL R6, R33, R10 ;  /* 0x0000000a21067220 */ /* 0x000fe20000400000 */
[----:B------:R-:W-:Y:S01]  /*80a0*/  F2FP.TF32.F32.PACK_B R37, R37 ;  /* 0x00000025ff25723e */ /* 0x000fe200024050ff */
[----:B------:R-:W-:Y:S01]  /*80b0*/  FFMA R39, R35, R42, R7 ;  /* 0x0000002a23277223 */ /* 0x000fe20000000007 */
[----:B------:R-:W-:Y:S01]  /*80c0*/  FMUL R11, R33, R11 ;  /* 0x0000000b210b7220 */ /* 0x000fe20000400000 */
        /* <DEDUP_REMOVED lines=8> */
[----:B------:R-:W-:Y:S01]  /*8150*/  F2FP.TF32.F32.PACK_B R38, R38 ;  /* 0x00000026ff26723e */ /* 0x000fe200024050ff */
[----:B------:R-:W-:Y:S01]  /*8160*/  FFMA R8, R35, R45, R8 ;  /* 0x0000002d23087223 */ /* 0x000fe20000000008 */
[----:B------:R-:W-:Y:S01]  /*8170*/  F2FP.TF32.F32.PACK_B R39, R39 ;  /* 0x00000027ff27723e */ /* 0x000fe200024050ff */
[----:B------:R-:W-:Y:S01]  /*8180*/  FMUL R12, R33, R16 ;  /* 0x00000010210c7220 */ /* 0x000fe20000400000 */
[----:B------:R-:W-:Y:S01]  /*8190*/  FFMA R9, R35, R48, R9 ;  /* 0x0000003023097223 */ /* 0x000fe20000000009 */
[----:B------:R-:W-:Y:S01]  /*81a0*/  FMUL R13, R33, R17 ;  /* 0x00000011210d7220 */ /* 0x000fe20000400000 */
[----:B------:R-:W-:Y:S01]  /*81b0*/  FFMA R10, R35, R47, R10 ;  /* 0x0000002f230a7223 */ /* 0x000fe2000000000a */
[----:B------:R1:W-:Y:S01]  /*81c0*/  STSM.16.M88.4 [R104+0x6400], R36 ;  /* 0x0064002468007844 */ /* 0x0003e20000000200 */
[----:B------:R-:W-:Y:S01]  /*81d0*/  FMUL R14, R33, R18 ;  /* 0x00000012210e7220 */ /* 0x000fe20000400000 */
[----:B------:R-:W-:Y:S01]  /*81e0*/  FFMA R11, R35, R50, R15 ;  /* 0x00000032230b7223 */ /* 0x000fe2000000000f */
[----:B------:R-:W-:Y:S01]  /*81f0*/  FMUL R19, R33, R19 ;  /* 0x0000001321137220 */ /* 0x000fe20000400000 */
[----:B------:R-:W-:Y:S01]  /*8200*/  F2FP.TF32.F32.PACK_B R4, R4 ;  /* 0x00000004ff04723e */ /* 0x000fe200024050ff */
[C---:B------:R-:W-:Y:S01]  /*8210*/  FFMA R12, R35.reuse, R49, R12 ;  /* 0x00000031230c7223 */ /* 0x040fe2000000000c */
[----:B------:R-:W-:Y:S01]  /*8220*/  F2FP.TF32.F32.PACK_B R5, R5 ;  /* 0x00000005ff05723e */ /* 0x000fe200024050ff */
[C---:B------:R-:W-:Y:S01]  /*8230*/  FFMA R13, R35.reuse, R52, R13 ;  /* 0x00000034230d7223 */ /* 0x040fe2000000000d */
[----:B------:R-:W-:Y:S01]  /*8240*/  F2FP.TF32.F32.PACK_B R6, R6 ;  /* 0x00000006ff06723e */ /* 0x000fe200024050ff */
[C---:B------:R-:W-:Y:S01]  /*8250*/  FFMA R14, R35.reuse, R51, R14 ;  /* 0x00000033230e7223 */ /* 0x040fe2000000000e */
[----:B------:R-:W-:Y:S01]  /*8260*/  F2FP.TF32.F32.PACK_B R7, R7 ;  /* 0x00000007ff07723e */ /* 0x000fe200024050ff */
[----:B------:R-:W-:Y:S01]  /*8270*/  FFMA R15, R35, R54, R19 ;  /* 0x00000036230f7223 */ /* 0x000fe20000000013 */
[----:B------:R-:W-:Y:S02]  /*8280*/  F2FP.TF32.F32.PACK_B R8, R8 ;  /* 0x00000008ff08723e */ /* 0x000fe400024050ff */
[----:B------:R-:W-:Y:S01]  /*8290*/  F2FP.TF32.F32.PACK_B R9, R9 ;  /* 0x00000009ff09723e */ /* 0x000fe200024050ff */
[----:B------:R1:W-:Y:S01]  /*82a0*/  STSM.16.M88.4 [R103+0x6400], R4 ;  /* 0x0064000467007844 */ /* 0x0003e20000000200 */
        /* <DEDUP_REMOVED lines=26> */
.L_x_120:
[----:B------:R-:W-:Y:S05]  /*8450*/  BSYNC.RECONVERGENT B0 ;  /* 0x0000000000007941 */ /* 0x000fea0003800200 */
.L_x_119:
[----:B------:R-:W-:Y:S01]  /*8460*/  BAR.SYNC.DEFER_BLOCKING 0x1, 0x80 ;  /* 0x0042000000007b1d */ /* 0x000fe20000010000 */
[----:B------:R-:W-:Y:S01]  /*8470*/  UISETP.NE.AND UP0, UPT, UR52, -0x4, UPT ;  /* 0xfffffffc3400788c */ /* 0x000fe2000bf05270 */
[----:B------:R-:W-:Y:S08]  /*8480*/  IADD3 R0, PT, PT, R30, 0x1, RZ ;  /* 0x000000011e007810 */ /* 0x000ff00007ffe0ff */
[----:B------:R-:W-:Y:S05]  /*8490*/  BRA.U !UP0, `(.L_x_121) ;  /* 0x0000000108287547 */ /* 0x000fea000b800000 */
[----:B------:R-:W-:Y:S01]  /*84a0*/  ISETP.NE.AND P0, PT, R102, RZ, PT ;  /* 0x000000ff6600720c */ /* 0x000fe20003f05270 */
[----:B------:R-:W-:Y:S01]  /*84b0*/  IMAD.U32 R2, RZ, RZ, UR56 ;  /* 0x00000038ff027e24 */ /* 0x000fe2000f8e00ff */
[----:B------:R-:W-:Y:S02]  /*84c0*/  UIADD3 UR56, UPT, UPT, UR56, 0x1, URZ ;  /* 0x0000000138387890 */ /* 0x000fe4000fffe0ff */
[----:B------:R-:W-:Y:S02]  /*84d0*/  ISETP.NE.U32.OR P0, PT, R101, 0x1, !P0 ;  /* 0x000000016500780c */ /* 0x000fe40004705470 */
[----:B------:R-:W-:Y:S04]  /*84e0*/  UISETP.NE.AND UP0, UPT, UR56, 0x4, UPT ;  /* 0x000000043800788c */ /* 0x000fe8000bf05270 */
[----:B------:R-:W-:Y:S07]  /*84f0*/  USEL UR56, UR56, URZ, UP0 ;  /* 0x000000ff38387287 */ /* 0x000fee0008000000 */
[----:B------:R-:W-:Y:S05]  /*8500*/  @P0 LEA R2, R2, UR50, 0x3 ;  /* 0x0000003202020c11 */ /* 0x000fea000f8e18ff */
[----:B------:R-:W-:Y:S05]  /*8510*/  @P0 VIADD R2, R2, 0xa0 ;  /* 0x000000a002020836 */ /* 0x000fea0000000000 */
[----:B------:R-:W-:Y:S04]  /*8520*/  @P0 PRMT R2, R111, 0x654, R2 ;  /* 0x000006546f020816 */ /* 0x000fe80000000002 */
[----:B------:R2:W-:Y:S03]  /*8530*/  @P0 SYNCS.ARRIVE.TRANS64.RED.A1T0 RZ, [R2+URZ], RZ ;  /* 0x000000ff02ff09a7 */ /* 0x0005e600081004ff */
.L_x_121:
[----:B------:R-:W-:Y:S01]  /*8540*/  LOP3.LUT P0, RZ, R82, 0x1, RZ, 0xc0, !PT ;  /* 0x0000000152ff7812 */ /* 0x000fe2000780c0ff */
[----:B------:R-:W-:Y:S01]  /*8550*/  UIADD3 UR52, UPT, UPT, UR52, 0x4, URZ ;  /* 0x0000000434347890 */ /* 0x000fe2000fffe0ff */
[----:B------:R-:W-:Y:S01]  /*8560*/  ISETP.NE.AND P1, PT, R0, 0x2, PT ;  /* 0x000000020000780c */ /* 0x000fe20003f25270 */
[----:B------:R-:W-:Y:S01]  /*8570*/  UMOV UR57, UR51 ;  /* 0x0000003300397c82 */ /* 0x000fe20008000000 */
[----:B------:R-:W-:Y:S01]  /*8580*/  LOP3.LUT R88, R88, 0x1, RZ, 0x3c, !PT ;  /* 0x0000000158587812 */ /* 0x000fe200078e3cff */
[----:B------:R-:W-:Y:S01]  /*8590*/  IMAD.IADD R16, R29, 0x1, R78 ;  /* 0x000000011d107824 */ /* 0x000fe200078e024e */
[----:B--2---:R-:W-:Y:S01]  /*85a0*/  SEL R2, RZ, 0x1, P1 ;  /* 0x00000001ff027807 */ /* 0x004fe20000800000 */
[----:B------:R-:W-:Y:S01]  /*85b0*/  IMAD.IADD R19, R31, 0x1, R84 ;  /* 0x000000011f137824 */ /* 0x000fe200078e0254 */
[----:B------:R-:W-:Y:S02]  /*85c0*/  SEL R30, R0, RZ, P1 ;  /* 0x000000ff001e7207 */ /* 0x000fe40000800000 */
[----:B------:R-:W-:Y:S03]  /*85d0*/  LOP3.LUT R89, R89, R2, RZ, 0x3c, !PT ;  /* 0x0000000259597212 */ /* 0x000fe600078e3cff */
[----:B------:R-:W-:Y:S05]  /*85e0*/  @P0 BRA `(.L_x_122) ;  /* 0xffffffc800f80947 */ /* 0x000fea000383ffff */
[----:B------:R-:W-:-:S09]  /*85f0*/  UISETP.NE.AND UP0, UPT, UR53, URZ, UPT ;  /* 0x000000ff3500728c */ /* 0x000fd2000bf05270 */
[----:B------:R-:W-:Y:S05]  /*8600*/  BRA.U !UP0, `(.L_x_123) ;  /* 0x0000000108487547 */ /* 0x000fea000b800000 */
[----:B------:R-:W2:Y:S02]  /*8610*/  LDCU.64 UR4, c[0x0][0x890] ;  /* 0x00011200ff0477ac */ /* 0x000ea40008000a00 */
[----:B--2---:R-:W-:-:S04]  /*8620*/  UISETP.NE.U32.AND UP0, UPT, UR4, URZ, UPT ;  /* 0x000000ff0400728c */ /* 0x004fc8000bf05070 */
[----:B------:R-:W-:-:S09]  /*8630*/  UISETP.NE.AND.EX UP0, UPT, UR5, URZ, UPT, UP0 ;  /* 0x000000ff0500728c */ /* 0x000fd2000bf05300 */
[----:B------:R-:W-:Y:S05]  /*8640*/  BRA.U UP0, `(.L_x_124) ;  /* 0x00000001000c7547 */ /* 0x000fea000b800000 */
[----:B------:R-:W-:-:S13]  /*8650*/  FSETP.NEU.AND P0, PT, R35, RZ, PT ;  /* 0x000000ff2300720b */ /* 0x000fda0003f0d000 */
[----:B------:R-:W-:Y:S05]  /*8660*/  @!P0 EXIT ;  /* 0x000000000000894d */ /* 0x000fea0003800000 */
[----:B------:R-:W-:Y:S05]  /*8670*/  BRA `(.L_x_123) ;  /* 0x00000000002c7947 */ /* 0x000fea0003800000 */
.L_x_124:
[----:B------:R-:W-:Y:S01]  /*8680*/  ISETP.NE.AND P0, PT, R100, RZ, PT ;  /* 0x000000ff6400720c */ /* 0x000fe20003f05270 */
[----:B------:R-:W-:-:S12]  /*8690*/  BSSY.RECONVERGENT B0, `(.L_x_123) ;  /* 0x0000009000007945 */ /* 0x000fd80003800200 */
[----:B------:R-:W-:Y:S05]  /*86a0*/  @P0 BRA `(.L_x_125) ;  /* 0x0000000000140947 */ /* 0x000fea0003800000 */
[----:B------:R-:W2:Y:S02]  /*86b0*/  LDCU.64 UR4, c[0x0][0x888] ;  /* 0x00011100ff0477ac */ /* 0x000ea40008000a00 */
[----:B--2---:R-:W-:-:S04]  /*86c0*/  ISETP.NE.U32.AND P0, PT, RZ, UR4, PT ;  /* 0x00000004ff007c0c */ /* 0x004fc8000bf05070 */
[----:B------:R-:W-:-:S13]  /*86d0*/  ISETP.NE.AND.EX P0, PT, RZ, UR5, PT, P0 ;  /* 0x00000005ff007c0c */ /* 0x000fda000bf05300 */
[----:B------:R-:W-:Y:S05]  /*86e0*/  @!P0 EXIT ;  /* 0x000000000000894d */ /* 0x000fea0003800000 */
[----:B------:R-:W-:Y:S05]  /*86f0*/  BRA `(.L_x_126) ;  /* 0x0000000000087947 */ /* 0x000fea0003800000 */
.L_x_125:
[----:B------:R-:W-:-:S13]  /*8700*/  FSETP.NEU.AND P0, PT, R35, RZ, PT ;  /* 0x000000ff2300720b */ /* 0x000fda0003f0d000 */
[----:B------:R-:W-:Y:S05]  /*8710*/  @!P0 EXIT ;  /* 0x000000000000894d */ /* 0x000fea0003800000 */
.L_x_126:
[----:B------:R-:W-:Y:S05]  /*8720*/  BSYNC.RECONVERGENT B0 ;  /* 0x0000000000007941 */ /* 0x000fea0003800200 */
.L_x_123:
[----:B------:R-:W-:Y:S01]  /*8730*/  ULEA UR4, UR56, UR50, 0x3 ;  /* 0x0000003238047291 */ /* 0x000fe2000f8e18ff */
[----:B------:R-:W-:-:S04]  /*8740*/  DEPBAR.LE SB0, 0x0 ;  /* 0x000080000000791a */ /* 0x000fc80000000000 */
[----:B------:R-:W-:-:S04]  /*8750*/  UIADD3 UR4, UPT, UPT, UR4, 0xa0, URZ ;  /* 0x000000a004047890 */ /* 0x000fc8000fffe0ff */
[----:B------:R-:W-:-:S09]  /*8760*/  UPRMT UR4, UR45, 0x654, UR4 ;  /* 0x000006542d047896 */ /* 0x000fd20008000004 */
[----:B------:R-:W-:Y:S01]  /*8770*/  SYNCS.ARRIVE.TRANS64.RED.A1T0 RZ, [UR4], RZ ;  /* 0x000000ffffff79a7 */ /* 0x000fe20008100404 */
[----:B------:R-:W-:Y:S05]  /*8780*/  EXIT ;  /* 0x000000000000794d */ /* 0x000fea0003800000 */
.L_x_19:
[----:B------:R-:W-:Y:S07]  /*8790*/  MOV R2, UR9 ;  /* 0x0000000900027c02 */ /* 0x000fee0008000f00 */
.L_x_127:
[----:B-1----:R1:W2:Y:S02]  /*87a0*/  SYNCS.PHASECHK.TRANS64.TRYWAIT P1, [R2+URZ+0x40], R5 ;  /* 0x00004005020075a7 */ /* 0x0022a400080211ff */
[----:B--2---:R-:W-:Y:S05]  /*87b0*/  @!P1 NANOSLEEP.SYNCS 0x989680 ;  /* 0x009896800000995d */ /* 0x004fea0003900000 */
[----:B------:R-:W2:Y:S02]  /*87c0*/  @!P1 SYNCS.PHASECHK.TRANS64 P1, [R2+URZ+0x40], R5 ;  /* 0x00004005020095a7 */ /* 0x000ea400080210ff */
[----:B--2---:R-:W-:Y:S05]  /*87d0*/  @!P1 BRA `(.L_x_127) ;  /* 0xfffffffc00f09947 */ /* 0x004fea000383ffff */
[----:B------:R-:W-:Y:S05]  /*87e0*/  BRA `(.L_x_18) ;  /* 0xffffff90000c7947 */ /* 0x000fea000383ffff */
.L_x_25:
[----:B------:R-:W-:Y:S07]  /*87f0*/  MOV R2, UR9 ;  /* 0x0000000900027c02 */ /* 0x000fee0008000f00 */
.L_x_128:
[----:B-1----:R1:W2:Y:S02]  /*8800*/  SYNCS.PHASECHK.TRANS64.TRYWAIT P0, [R2+URZ+0x40], R5 ;  /* 0x00004005020075a7 */ /* 0x0022a400080011ff */
[----:B--2---:R-:W-:Y:S05]  /*8810*/  @!P0 NANOSLEEP.SYNCS 0x989680 ;  /* 0x009896800000895d */ /* 0x004fea0003900000 */
[----:B------:R-:W2:Y:S02]  /*8820*/  @!P0 SYNCS.PHASECHK.TRANS64 P0, [R2+URZ+0x40], R5 ;  /* 0x00004005020085a7 */ /* 0x000ea400080010ff */
[----:B--2---:R-:W-:Y:S05]  /*8830*/  @!P0 BRA `(.L_x_128) ;  /* 0xfffffffc00f08947 */ /* 0x004fea000383ffff */
[----:B------:R-:W-:Y:S05]  /*8840*/  BRA `(.L_x_24) ;  /* 0xffffff9400747947 */ /* 0x000fea000383ffff */
.L_x_29:
[----:B-1----:R-:W-:-:S07]  /*8850*/  MOV R2, UR22 ;  /* 0x0000001600027c02 */ /* 0x002fce0008000f00 */
.L_x_129:
[----:B-1----:R1:W4:Y:S02]  /*8860*/  SYNCS.PHASECHK.TRANS64.TRYWAIT P0, [R2+URZ+0xd0], R3 ;  /* 0x0000d003020075a7 */ /* 0x00232400080011ff */
[----:B----4-:R-:W-:Y:S05]  /*8870*/  @!P0 NANOSLEEP.SYNCS 0x989680 ;  /* 0x009896800000895d */ /* 0x010fea0003900000 */
[----:B------:R-:W4:Y:S02]  /*8880*/  @!P0 SYNCS.PHASECHK.TRANS64 P0, [R2+URZ+0xd0], R3 ;  /* 0x0000d003020085a7 */ /* 0x000f2400080010ff */
[----:B----4-:R-:W-:Y:S05]  /*8890*/  @!P0 BRA `(.L_x_129) ;  /* 0xfffffffc00f08947 */ /* 0x010fea000383ffff */
[----:B------:R-:W-:Y:S05]  /*88a0*/  BRA `(.L_x_130) ;  /* 0xffffff9800387947 */ /* 0x000fea000383ffff */
.L_x_33:
[----:B------:R-:W-:-:S07]  /*88b0*/  MOV R0, UR4 ;  /* 0x0000000400007c02 */ /* 0x000fce0008000f00 */
.L_x_131:
[----:B-1----:R1:W4:Y:S02]  /*88c0*/  SYNCS.PHASECHK.TRANS64.TRYWAIT P0, [R0+URZ], R3 ;  /* 0x00000003000075a7 */ /* 0x00232400080011ff */
[----:B----4-:R-:W-:Y:S05]  /*88d0*/  @!P0 NANOSLEEP.SYNCS 0x989680 ;  /* 0x009896800000895d */ /* 0x010fea0003900000 */
[----:B------:R-:W4:Y:S02]  /*88e0*/  @!P0 SYNCS.PHASECHK.TRANS64 P0, [R0+URZ], R3 ;  /* 0x00000003000085a7 */ /* 0x000f2400080010ff */
[----:B----4-:R-:W-:Y:S05]  /*88f0*/  @!P0 BRA `(.L_x_131) ;  /* 0xfffffffc00f08947 */ /* 0x010fea000383ffff */
[----:B------:R-:W-:Y:S05]  /*8900*/  BRA `(.L_x_132) ;  /* 0xffffff9c00907947 */ /* 0x000fea000383ffff */
.L_x_34:
[----:B------:R-:W-:-:S07]  /*8910*/  MOV R0, UR4 ;  /* 0x0000000400007c02 */ /* 0x000fce0008000f00 */
.L_x_133:
[----:B-1----:R1:W4:Y:S02]  /*8920*/  SYNCS.PHASECHK.TRANS64.TRYWAIT P0, [R0+URZ], R3 ;  /* 0x00000003000075a7 */ /* 0x00232400080011ff */
[----:B----4-:R-:W-:Y:S05]  /*8930*/  @!P0 NANOSLEEP.SYNCS 0x989680 ;  /* 0x009896800000895d */ /* 0x010fea0003900000 */
[----:B------:R-:W4:Y:S02]  /*8940*/  @!P0 SYNCS.PHASECHK.TRANS64 P0, [R0+URZ], R3 ;  /* 0x00000003000085a7 */ /* 0x000f2400080010ff */
[----:B----4-:R-:W-:Y:S05]  /*8950*/  @!P0 BRA `(.L_x_133) ;  /* 0xfffffffc00f08947 */ /* 0x010fea000383ffff */
[----:B------:R-:W-:Y:S05]  /*8960*/  BRA `(.L_x_134) ;  /* 0xffffff9c00a07947 */ /* 0x000fea000383ffff */
.L_x_35:
[----:B------:R-:W-:-:S07]  /*8970*/  MOV R0, UR4 ;  /* 0x0000000400007c02 */ /* 0x000fce0008000f00 */
.L_x_135:
[----:B-1----:R1:W4:Y:S02]  /*8980*/  SYNCS.PHASECHK.TRANS64.TRYWAIT P0, [R0+URZ], R3 ;  /* 0x00000003000075a7 */ /* 0x00232400080011ff */
[----:B----4-:R-:W-:Y:S05]  /*8990*/  @!P0 NANOSLEEP.SYNCS 0x989680 ;  /* 0x009896800000895d */ /* 0x010fea0003900000 */
[----:B------:R-:W4:Y:S02]  /*89a0*/  @!P0 SYNCS.PHASECHK.TRANS64 P0, [R0+URZ], R3 ;  /* 0x00000003000085a7 */ /* 0x000f2400080010ff */
[----:B----4-:R-:W-:Y:S05]  /*89b0*/  @!P0 BRA `(.L_x_135) ;  /* 0xfffffffc00f08947 */ /* 0x010fea000383ffff */
[----:B------:R-:W-:Y:S05]  /*89c0*/  BRA `(.L_x_136) ;  /* 0xffffff9c00b07947 */ /* 0x000fea000383ffff */
.L_x_36:
[----:B------:R-:W-:-:S07]  /*89d0*/  MOV R0, UR4 ;  /* 0x0000000400007c02 */ /* 0x000fce0008000f00 */
.L_x_137:
[----:B-1----:R1:W4:Y:S02]  /*89e0*/  SYNCS.PHASECHK.TRANS64.TRYWAIT P0, [R0+URZ], R3 ;  /* 0x00000003000075a7 */ /* 0x00232400080011ff */
[----:B----4-:R-:W-:Y:S05]  /*89f0*/  @!P0 NANOSLEEP.SYNCS 0x989680 ;  /* 0x009896800000895d */ /* 0x010fea0003900000 */
[----:B------:R-:W4:Y:S02]  /*8a00*/  @!P0 SYNCS.PHASECHK.TRANS64 P0, [R0+URZ], R3 ;  /* 0x00000003000085a7 */ /* 0x000f2400080010ff */
[----:B----4-:R-:W-:Y:S05]  /*8a10*/  @!P0 BRA `(.L_x_137) ;  /* 0xfffffffc00f08947 */ /* 0x010fea000383ffff */
[----:B------:R-:W-:Y:S05]  /*8a20*/  BRA `(.L_x_138) ;  /* 0xffffff9c00c07947 */ /* 0x000fea000383ffff */
.L_x_37:
[----:B------:R-:W-:-:S07]  /*8a30*/  MOV R0, UR4 ;  /* 0x0000000400007c02 */ /* 0x000fce0008000f00 */
.L_x_139:
[----:B-1----:R1:W4:Y:S02]  /*8a40*/  SYNCS.PHASECHK.TRANS64.TRYWAIT P0, [R0+URZ], R3 ;  /* 0x00000003000075a7 */ /* 0x00232400080011ff */
[----:B----4-:R-:W-:Y:S05]  /*8a50*/  @!P0 NANOSLEEP.SYNCS 0x989680 ;  /* 0x009896800000895d */ /* 0x010fea0003900000 */
[----:B------:R-:W4:Y:S02]  /*8a60*/  @!P0 SYNCS.PHASECHK.TRANS64 P0, [R0+URZ], R3 ;  /* 0x00000003000085a7 */ /* 0x000f2400080010ff */
[----:B----4-:R-:W-:Y:S05]  /*8a70*/  @!P0 BRA `(.L_x_139) ;  /* 0xfffffffc00f08947 */ /* 0x010fea000383ffff */
[----:B------:R-:W-:Y:S05]  /*8a80*/  BRA `(.L_x_140) ;  /* 0xffffff9c00d07947 */ /* 0x000fea000383ffff */
.L_x_38:
[----:B------:R-:W-:-:S07]  /*8a90*/  MOV R0, UR4 ;  /* 0x0000000400007c02 */ /* 0x000fce0008000f00 */
.L_x_141:
[----:B-1----:R1:W4:Y:S02]  /*8aa0*/  SYNCS.PHASECHK.TRANS64.TRYWAIT P0, [R0+URZ], R3 ;  /* 0x00000003000075a7 */ /* 0x00232400080011ff */
[----:B----4-:R-:W-:Y:S05]  /*8ab0*/  @!P0 NANOSLEEP.SYNCS 0x989680 ;  /* 0x009896800000895d */ /* 0x010fea0003900000 */
[----:B------:R-:W4:Y:S02]  /*8ac0*/  @!P0 SYNCS.PHASECHK.TRANS64 P0, [R0+URZ], R3 ;  /* 0x00000003000085a7 */ /* 0x000f2400080010ff */
[----:B----4-:R-:W-:Y:S05]  /*8ad0*/  @!P0 BRA `(.L_x_141) ;  /* 0xfffffffc00f08947 */ /* 0x010fea000383ffff */
[----:B------:R-:W-:Y:S05]  /*8ae0*/  BRA `(.L_x_142) ;  /* 0xffffff9c00e07947 */ /* 0x000fea000383ffff */
.L_x_39:
[----:B------:R-:W-:-:S07]  /*8af0*/  MOV R0, UR4 ;  /* 0x0000000400007c02 */ /* 0x000fce0008000f00 */
.L_x_143:
[----:B-1----:R1:W4:Y:S02]  /*8b00*/  SYNCS.PHASECHK.TRANS64.TRYWAIT P0, [R0+URZ], R3 ;  /* 0x00000003000075a7 */ /* 0x00232400080011ff */
[----:B----4-:R-:W-:Y:S05]  /*8b10*/  @!P0 NANOSLEEP.SYNCS 0x989680 ;  /* 0x009896800000895d */ /* 0x010fea0003900000 */
[----:B------:R-:W4:Y:S02]  /*8b20*/  @!P0 SYNCS.PHASECHK.TRANS64 P0, [R0+URZ], R3 ;  /* 0x00000003000085a7 */ /* 0x000f2400080010ff */
[----:B----4-:R-:W-:Y:S05]  /*8b30*/  @!P0 BRA `(.L_x_143) ;  /* 0xfffffffc00f08947 */ /* 0x010fea000383ffff */
[----:B------:R-:W-:Y:S05]  /*8b40*/  BRA `(.L_x_144) ;  /* 0xffffff9c00f07947 */ /* 0x000fea000383ffff */
.L_x_42:
[----:B------:R-:W-:-:S07]  /*8b50*/  MOV R4, UR45 ;  /* 0x0000002d00047c02 */ /* 0x000fce0008000f00 */
.L_x_145:
[----:B-1----:R1:W2:Y:S02]  /*8b60*/  SYNCS.PHASECHK.TRANS64.TRYWAIT P1, [R4+URZ+0xd8], R7 ;  /* 0x0000d807040075a7 */ /* 0x0022a400080211ff */
[----:B--2---:R-:W-:Y:S05]  /*8b70*/  @!P1 NANOSLEEP.SYNCS 0x989680 ;  /* 0x009896800000995d */ /* 0x004fea0003900000 */
[----:B------:R-:W2:Y:S02]  /*8b80*/  @!P1 SYNCS.PHASECHK.TRANS64 P1, [R4+URZ+0xd8], R7 ;  /* 0x0000d807040095a7 */ /* 0x000ea400080210ff */
[----:B--2---:R-:W-:Y:S05]  /*8b90*/  @!P1 BRA `(.L_x_145) ;  /* 0xfffffffc00f09947 */ /* 0x004fea000383ffff */
[----:B------:R-:W-:Y:S05]  /*8ba0*/  BRA `(.L_x_146) ;  /* 0xffffffa000587947 */ /* 0x000fea000383ffff */
.L_x_43:
[----:B-1----:R-:W-:-:S07]  /*8bb0*/  MOV R4, UR45 ;  /* 0x0000002d00047c02 */ /* 0x002fce0008000f00 */
.L_x_147:
[----:B-1----:R1:W2:Y:S02]  /*8bc0*/  SYNCS.PHASECHK.TRANS64.TRYWAIT P1, [R4+URZ+0xd0], R5 ;  /* 0x0000d005040075a7 */ /* 0x0022a400080211ff */
[----:B--2---:R-:W-:Y:S05]  /*8bd0*/  @!P1 NANOSLEEP.SYNCS 0x989680 ;  /* 0x009896800000995d */ /* 0x004fea0003900000 */
[----:B------:R-:W2:Y:S02]  /*8be0*/  @!P1 SYNCS.PHASECHK.TRANS64 P1, [R4+URZ+0xd0], R5 ;  /* 0x0000d005040095a7 */ /* 0x000ea400080210ff */
[----:B--2---:R-:W-:Y:S05]  /*8bf0*/  @!P1 BRA `(.L_x_147) ;  /* 0xfffffffc00f09947 */ /* 0x004fea000383ffff */
[----:B------:R-:W-:Y:S05]  /*8c00*/  BRA `(.L_x_148) ;  /* 0xffffffa000607947 */ /* 0x000fea000383ffff */
.L_x_51:
[----:B------:R-:W-:-:S07]  /*8c10*/  MOV R0, UR6 ;  /* 0x0000000600007c02 */ /* 0x000fce0008000f00 */
.L_x_149:
[----:B-1----:R1:W2:Y:S02]  /*8c20*/  SYNCS.PHASECHK.TRANS64.TRYWAIT P0, [R0+URZ+0xd0], R3 ;  /* 0x0000d003000075a7 */ /* 0x0022a400080011ff */
[----:B--2---:R-:W-:Y:S05]  /*8c30*/  @!P0 NANOSLEEP.SYNCS 0x989680 ;  /* 0x009896800000895d */ /* 0x004fea0003900000 */
[----:B------:R-:W2:Y:S02]  /*8c40*/  @!P0 SYNCS.PHASECHK.TRANS64 P0, [R0+URZ+0xd0], R3 ;  /* 0x0000d003000085a7 */ /* 0x000ea400080010ff */
[----:B--2---:R-:W-:Y:S05]  /*8c50*/  @!P0 BRA `(.L_x_149) ;  /* 0xfffffffc00f08947 */ /* 0x004fea000383ffff */
[----:B------:R-:W-:Y:S05]  /*8c60*/  BRA `(.L_x_150) ;  /* 0xffffffa400e47947 */ /* 0x000fea000383ffff */
.L_x_52:
[----:B------:R-:W-:-:S07]  /*8c70*/  MOV R0, UR8 ;  /* 0x0000000800007c02 */ /* 0x000fce0008000f00 */
.L_x_151:
[----:B-1----:R1:W2:Y:S02]  /*8c80*/  SYNCS.PHASECHK.TRANS64.TRYWAIT P0, [R0+URZ+0xf0], R3 ;  /* 0x0000f003000075a7 */ /* 0x0022a400080011ff */
[----:B--2---:R-:W-:Y:S05]  /*8c90*/  @!P0 NANOSLEEP.SYNCS 0x989680 ;  /* 0x009896800000895d */ /* 0x004fea0003900000 */
[----:B------:R-:W2:Y:S02]  /*8ca0*/  @!P0 SYNCS.PHASECHK.TRANS64 P0, [R0+URZ+0xf0], R3 ;  /* 0x0000f003000085a7 */ /* 0x000ea400080010ff */
[----:B--2---:R-:W-:Y:S05]  /*8cb0*/  @!P0 BRA `(.L_x_151) ;  /* 0xfffffffc00f08947 */ /* 0x004fea000383ffff */
[----:B------:R-:W-:Y:S05]  /*8cc0*/  BRA `(.L_x_152) ;  /* 0xffffffa400fc7947 */ /* 0x000fea000383ffff */
.L_x_55:
[----:B-1----:R-:W-:Y:S07]  /*8cd0*/  MOV R0, UR7 ;  /* 0x0000000700007c02 */ /* 0x002fee0008000f00 */
.L_x_153:
[----:B-1----:R1:W2:Y:S02]  /*8ce0*/  SYNCS.PHASECHK.TRANS64.TRYWAIT P0, [R0+URZ], R3 ;  /* 0x00000003000075a7 */ /* 0x0022a400080011ff */
[----:B--2---:R-:W-:Y:S05]  /*8cf0*/  @!P0 NANOSLEEP.SYNCS 0x989680 ;  /* 0x009896800000895d */ /* 0x004fea0003900000 */
[----:B------:R-:W2:Y:S02]  /*8d00*/  @!P0 SYNCS.PHASECHK.TRANS64 P0, [R0+URZ], R3 ;  /* 0x00000003000085a7 */ /* 0x000ea400080010ff */
[----:B--2---:R-:W-:Y:S05]  /*8d10*/  @!P0 BRA `(.L_x_153) ;  /* 0xfffffffc00f08947 */ /* 0x004fea000383ffff */
[----:B------:R-:W-:Y:S05]  /*8d20*/  BRA `(.L_x_54) ;  /* 0xffffffa800207947 */ /* 0x000fea000383ffff */
.L_x_58:
[----:B------:R-:W-:-:S07]  /*8d30*/  MOV R0, UR5 ;  /* 0x0000000500007c02 */ /* 0x000fce0008000f00 */
.L_x_154:
[----:B-1----:R1:W3:Y:S02]  /*8d40*/  SYNCS.PHASECHK.TRANS64.TRYWAIT P0, [R0+URZ], R3 ;  /* 0x00000003000075a7 */ /* 0x0022e400080011ff */
[----:B---3--:R-:W-:Y:S05]  /*8d50*/  @!P0 NANOSLEEP.SYNCS 0x989680 ;  /* 0x009896800000895d */ /* 0x008fea0003900000 */
[----:B------:R-:W3:Y:S02]  /*8d60*/  @!P0 SYNCS.PHASECHK.TRANS64 P0, [R0+URZ], R3 ;  /* 0x00000003000085a7 */ /* 0x000ee400080010ff */
[----:B---3--:R-:W-:Y:S05]  /*8d70*/  @!P0 BRA `(.L_x_154) ;  /* 0xfffffffc00f08947 */ /* 0x008fea000383ffff */
[----:B------:R-:W-:Y:S05]  /*8d80*/  BRA `(.L_x_155) ;  /* 0xffffffac00187947 */ /* 0x000fea000383ffff */
.L_x_59:
[----:B------:R-:W-:-:S07]  /*8d90*/  MOV R0, UR7 ;  /* 0x0000000700007c02 */ /* 0x000fce0008000f00 */
.L_x_156:
[----:B-1----:R1:W3:Y:S02]  /*8da0*/  SYNCS.PHASECHK.TRANS64.TRYWAIT P0, [R0+URZ], R3 ;  /* 0x00000003000075a7 */ /* 0x0022e400080011ff */
[----:B---3--:R-:W-:Y:S05]  /*8db0*/  @!P0 NANOSLEEP.SYNCS 0x989680 ;  /* 0x009896800000895d */ /* 0x008fea0003900000 */
[----:B------:R-:W3:Y:S02]  /*8dc0*/  @!P0 SYNCS.PHASECHK.TRANS64 P0, [R0+URZ], R3 ;  /* 0x00000003000085a7 */ /* 0x000ee400080010ff */
[----:B---3--:R-:W-:Y:S05]  /*8dd0*/  @!P0 BRA `(.L_x_156) ;  /* 0xfffffffc00f08947 */ /* 0x008fea000383ffff */
[----:B------:R-:W-:Y:S05]  /*8de0*/  BRA `(.L_x_157) ;  /* 0xffffffac00247947 */ /* 0x000fea000383ffff */
.L_x_64:
[----:B------:R-:W-:Y:S07]  /*8df0*/  MOV R0, UR22 ;  /* 0x0000001600007c02 */ /* 0x000fee0008000f00 */
.L_x_158:
[----:B--2---:R2:W3:Y:S02]  /*8e00*/  SYNCS.PHASECHK.TRANS64.TRYWAIT P0, [R0+URZ+0xd0], R3 ;  /* 0x0000d003000075a7 */ /* 0x0044e400080011ff */
[----:B---3--:R-:W-:Y:S05]  /*8e10*/  @!P0 NANOSLEEP.SYNCS 0x989680 ;  /* 0x009896800000895d */ /* 0x008fea0003900000 */
[----:B------:R-:W3:Y:S02]  /*8e20*/  @!P0 SYNCS.PHASECHK.TRANS64 P0, [R0+URZ+0xd0], R3 ;  /* 0x0000d003000085a7 */ /* 0x000ee400080010ff */
[----:B---3--:R-:W-:Y:S05]  /*8e30*/  @!P0 BRA `(.L_x_158) ;  /* 0xfffffffc00f08947 */ /* 0x008fea000383ffff */
[----:B------:R-:W-:Y:S05]  /*8e40*/  BRA `(.L_x_159) ;  /* 0xffffffb000547947 */ /* 0x000fea000383ffff */
.L_x_67:
[----:B------:R-:W-:Y:S07]  /*8e50*/  MOV R0, UR22 ;  /* 0x0000001600007c02 */ /* 0x000fee0008000f00 */
.L_x_160:
[----:B--2---:R2:W3:Y:S02]  /*8e60*/  SYNCS.PHASECHK.TRANS64.TRYWAIT P0, [R0+URZ+0xc8], R3 ;  /* 0x0000c803000075a7 */ /* 0x0044e400080011ff */
[----:B---3--:R-:W-:Y:S05]  /*8e70*/  @!P0 NANOSLEEP.SYNCS 0x989680 ;  /* 0x009896800000895d */ /* 0x008fea0003900000 */
[----:B------:R-:W3:Y:S02]  /*8e80*/  @!P0 SYNCS.PHASECHK.TRANS64 P0, [R0+URZ+0xc8], R3 ;  /* 0x0000c803000085a7 */ /* 0x000ee400080010ff */
[----:B---3--:R-:W-:Y:S05]  /*8e90*/  @!P0 BRA `(.L_x_160) ;  /* 0xfffffffc00f08947 */ /* 0x008fea000383ffff */
[----:B------:R-:W-:Y:S05]  /*8ea0*/  BRA `(.L_x_66) ;  /* 0xffffffb4002c7947 */ /* 0x000fea000383ffff */
.L_x_70:
[----:B------:R-:W-:Y:S07]  /*8eb0*/  MOV R3, UR22 ;  /* 0x0000001600037c02 */ /* 0x000fee0008000f00 */
.L_x_161:
[----:B-1----:R1:W2:Y:S02]  /*8ec0*/  SYNCS.PHASECHK.TRANS64.TRYWAIT P0, [R3+URZ+0xa0], R12 ;  /* 0x0000a00c030075a7 */ /* 0x0022a400080011ff */
[----:B--2---:R-:W-:Y:S05]  /*8ed0*/  @!P0 NANOSLEEP.SYNCS 0x989680 ;  /* 0x009896800000895d */ /* 0x004fea0003900000 */
[----:B------:R-:W2:Y:S02]  /*8ee0*/  @!P0 SYNCS.PHASECHK.TRANS64 P0, [R3+URZ+0xa0], R12 ;  /* 0x0000a00c030085a7 */ /* 0x000ea400080010ff */
[----:B--2---:R-:W-:Y:S05]  /*8ef0*/  @!P0 BRA `(.L_x_161) ;  /* 0xfffffffc00f08947 */ /* 0x004fea000383ffff */
[----:B------:R-:W-:Y:S05]  /*8f00*/  BRA `(.L_x_162) ;  /* 0xffffffb400e47947 */ /* 0x000fea000383ffff */
.L_x_71:
[----:B-1----:R-:W-:Y:S07]  /*8f10*/  MOV R3, UR22 ;  /* 0x0000001600037c02 */ /* 0x002fee0008000f00 */
.L_x_163:
[----:B-1----:R1:W2:Y:S02]  /*8f20*/  SYNCS.PHASECHK.TRANS64.TRYWAIT P0, [R3+URZ+0xa8], R12 ;  /* 0x0000a80c030075a7 */ /* 0x0022a400080011ff */
[----:B--2---:R-:W-:Y:S05]  /*8f30*/  @!P0 NANOSLEEP.SYNCS 0x989680 ;  /* 0x009896800000895d */ /* 0x004fea0003900000 */
[----:B------:R-:W2:Y:S02]  /*8f40*/  @!P0 SYNCS.PHASECHK.TRANS64 P0, [R3+URZ+0xa8], R12 ;  /* 0x0000a80c030085a7 */ /* 0x000ea400080010ff */
[----:B--2---:R-:W-:Y:S05]  /*8f50*/  @!P0 BRA `(.L_x_163) ;  /* 0xfffffffc00f08947 */ /* 0x004fea000383ffff */
[----:B------:R-:W-:Y:S05]  /*8f60*/  BRA `(.L_x_164) ;  /* 0xffffffb8001c7947 */ /* 0x000fea000383ffff */
.L_x_72:
[----:B-1----:R-:W-:Y:S07]  /*8f70*/  MOV R3, UR22 ;  /* 0x0000001600037c02 */ /* 0x002fee0008000f00 */
.L_x_165:
[----:B-1----:R1:W2:Y:S02]  /*8f80*/  SYNCS.PHASECHK.TRANS64.TRYWAIT P0, [R3+URZ+0xb0], R12 ;  /* 0x0000b00c030075a7 */ /* 0x0022a400080011ff */
[----:B--2---:R-:W-:Y:S05]  /*8f90*/  @!P0 NANOSLEEP.SYNCS 0x989680 ;  /* 0x009896800000895d */ /* 0x004fea0003900000 */
[----:B------:R-:W2:Y:S02]  /*8fa0*/  @!P0 SYNCS.PHASECHK.TRANS64 P0, [R3+URZ+0xb0], R12 ;  /* 0x0000b00c030085a7 */ /* 0x000ea400080010ff */
[----:B--2---:R-:W-:Y:S05]  /*8fb0*/  @!P0 BRA `(.L_x_165) ;  /* 0xfffffffc00f08947 */ /* 0x004fea000383ffff */
[----:B------:R-:W-:Y:S05]  /*8fc0*/  BRA `(.L_x_166) ;  /* 0xffffffb800647947 */ /* 0x000fea000383ffff */
.L_x_73:
[----:B------:R-:W-:Y:S07]  /*8fd0*/  MOV R3, UR22 ;  /* 0x0000001600037c02 */ /* 0x000fee0008000f00 */
.L_x_167:
[----:B-1----:R1:W2:Y:S02]  /*8fe0*/  SYNCS.PHASECHK.TRANS64.TRYWAIT P0, [R3+URZ+0xb8], R12 ;  /* 0x0000b80c030075a7 */ /* 0x0022a400080011ff */
[----:B--2---:R-:W-:Y:S05]  /*8ff0*/  @!P0 NANOSLEEP.SYNCS 0x989680 ;  /* 0x009896800000895d */ /* 0x004fea0003900000 */
[----:B------:R-:W2:Y:S02]  /*9000*/  @!P0 SYNCS.PHASECHK.TRANS64 P0, [R3+URZ+0xb8], R12 ;  /* 0x0000b80c030085a7 */ /* 0x000ea400080010ff */
[----:B--2---:R-:W-:Y:S05]  /*9010*/  @!P0 BRA `(.L_x_167) ;  /* 0xfffffffc00f08947 */ /* 0x004fea000383ffff */
[----:B------:R-:W-:Y:S05]  /*9020*/  BRA `(.L_x_168) ;  /* 0xffffffb800ec7947 */ /* 0x000fea000383ffff */
.L_x_75:
[----:B------:R-:W-:-:S07]  /*9030*/  MOV R0, UR22 ;  /* 0x0000001600007c02 */ /* 0x000fce0008000f00 */
.L_x_169:
[----:B-1----:R1:W3:Y:S02]  /*9040*/  SYNCS.PHASECHK.TRANS64.TRYWAIT P0, [R0+URZ+0xa0], R3 ;  /* 0x0000a003000075a7 */ /* 0x0022e400080011ff */
[----:B---3--:R-:W-:Y:S05]  /*9050*/  @!P0 NANOSLEEP.SYNCS 0x989680 ;  /* 0x009896800000895d */ /* 0x008fea0003900000 */
[----:B------:R-:W3:Y:S02]  /*9060*/  @!P0 SYNCS.PHASECHK.TRANS64 P0, [R0+URZ+0xa0], R3 ;  /* 0x0000a003000085a7 */ /* 0x000ee400080010ff */
[----:B---3--:R-:W-:Y:S05]  /*9070*/  @!P0 BRA `(.L_x_169) ;  /* 0xfffffffc00f08947 */ /* 0x008fea000383ffff */
[----:B------:R-:W-:Y:S05]  /*9080*/  BRA `(.L_x_170) ;  /* 0xffffffbc00547947 */ /* 0x000fea000383ffff */
.L_x_76:
[----:B-1----:R-:W-:-:S07]  /*9090*/  MOV R0, UR22 ;  /* 0x0000001600007c02 */ /* 0x002fce0008000f00 */
.L_x_171:
[----:B-1----:R1:W3:Y:S02]  /*90a0*/  SYNCS.PHASECHK.TRANS64.TRYWAIT P0, [R0+URZ+0xa8], R3 ;  /* 0x0000a803000075a7 */ /* 0x0022e400080011ff */
[----:B---3--:R-:W-:Y:S05]  /*90b0*/  @!P0 NANOSLEEP.SYNCS 0x989680 ;  /* 0x009896800000895d */ /* 0x008fea0003900000 */
[----:B------:R-:W3:Y:S02]  /*90c0*/  @!P0 SYNCS.PHASECHK.TRANS64 P0, [R0+URZ+0xa8], R3 ;  /* 0x0000a803000085a7 */ /* 0x000ee400080010ff */
[----:B---3--:R-:W-:Y:S05]  /*90d0*/  @!P0 BRA `(.L_x_171) ;  /* 0xfffffffc00f08947 */ /* 0x008fea000383ffff */
[----:B------:R-:W-:Y:S05]  /*90e0*/  BRA `(.L_x_172) ;  /* 0xffffffbc00447947 */ /* 0x000fea000383ffff */
.L_x_77:
[----:B-1----:R-:W-:-:S07]  /*90f0*/  MOV R0, UR22 ;  /* 0x0000001600007c02 */ /* 0x002fce0008000f00 */
.L_x_173:
[----:B-1----:R1:W3:Y:S02]  /*9100*/  SYNCS.PHASECHK.TRANS64.TRYWAIT P0, [R0+URZ+0xb0], R3 ;  /* 0x0000b003000075a7 */ /* 0x0022e400080011ff */
[----:B---3--:R-:W-:Y:S05]  /*9110*/  @!P0 NANOSLEEP.SYNCS 0x989680 ;  /* 0x009896800000895d */ /* 0x008fea0003900000 */
[----:B------:R-:W3:Y:S02]  /*9120*/  @!P0 SYNCS.PHASECHK.TRANS64 P0, [R0+URZ+0xb0], R3 ;  /* 0x0000b003000085a7 */ /* 0x000ee400080010ff */
[----:B---3--:R-:W-:Y:S05]  /*9130*/  @!P0 BRA `(.L_x_173) ;  /* 0xfffffffc00f08947 */ /* 0x008fea000383ffff */
[----:B------:R-:W-:Y:S05]  /*9140*/  BRA `(.L_x_174) ;  /* 0xffffffbc00347947 */ /* 0x000fea000383ffff */
.L_x_79:
[----:B------:R-:W-:Y:S07]  /*9150*/  MOV R0, UR50 ;  /* 0x0000003200007c02 */ /* 0x000fee0008000f00 */
.L_x_175:
[----:B-1----:R1:W2:Y:S02]  /*9160*/  SYNCS.PHASECHK.TRANS64.TRYWAIT P0, [R0+URZ+0xd0], R3 ;  /* 0x0000d003000075a7 */ /* 0x0022a400080011ff */
[----:B--2---:R-:W-:Y:S05]  /*9170*/  @!P0 NANOSLEEP.SYNCS 0x989680 ;  /* 0x009896800000895d */ /* 0x004fea0003900000 */
[----:B------:R-:W2:Y:S02]  /*9180*/  @!P0 SYNCS.PHASECHK.TRANS64 P0, [R0+URZ+0xd0], R3 ;  /* 0x0000d003000085a7 */ /* 0x000ea400080010ff */
[----:B--2---:R-:W-:Y:S05]  /*9190*/  @!P0 BRA `(.L_x_175) ;  /* 0xfffffffc00f08947 */ /* 0x004fea000383ffff */
[----:B------:R-:W-:Y:S05]  /*91a0*/  BRA `(.L_x_176) ;  /* 0xffffffc000147947 */ /* 0x000fea000383ffff */
.L_x_90:
[----:B-1----:R-:W-:Y:S04]  /*91b0*/  MOV R2, UR50 ;  /* 0x0000003200027c02 */ /* 0x002fe80008000f00 */
[----:B------:R1:W3:Y:S03]  /*91c0*/  SYNCS.PHASECHK.TRANS64.TRYWAIT P1, [R2+URZ+0x80], R3 ;  /* 0x00008003020075a7 */ /* 0x0002e600080211ff */
[----:B---3--:R-:W-:Y:S05]  /*91d0*/  @!P1 NANOSLEEP.SYNCS 0x989680 ;  /* 0x009896800000995d */ /* 0x008fea0003900000 */
[----:B------:R-:W3:Y:S02]  /*91e0*/  @!P1 SYNCS.PHASECHK.TRANS64 P1, [R2+URZ+0x80], R3 ;  /* 0x00008003020095a7 */ /* 0x000ee400080210ff */
[----:B---3--:R-:W-:Y:S05]  /*91f0*/  @!P1 BRA `(.L_x_90) ;  /* 0xfffffffc00ec9947 */ /* 0x008fea000383ffff */
[----:B------:R-:W-:Y:S05]  /*9200*/  BRA `(.L_x_89) ;  /* 0xffffffcc00647947 */ /* 0x000fea000383ffff */
.L_x_92:
[----:B-1----:R1:W4:Y:S02]  /*9210*/  SYNCS.PHASECHK.TRANS64.TRYWAIT P1, [R107+URZ+0xe0], R0 ;  /* 0x0000e0006b0075a7 */ /* 0x00232400080211ff */
[----:B----4-:R-:W-:Y:S05]  /*9220*/  @!P1 NANOSLEEP.SYNCS 0x989680 ;  /* 0x009896800000995d */ /* 0x010fea0003900000 */
[----:B------:R-:W4:Y:S02]  /*9230*/  @!P1 SYNCS.PHASECHK.TRANS64 P1, [R107+URZ+0xe0], R0 ;  /* 0x0000e0006b0095a7 */ /* 0x000f2400080210ff */
[----:B----4-:R-:W-:Y:S05]  /*9240*/  @!P1 BRA `(.L_x_92) ;  /* 0xfffffffc00f09947 */ /* 0x010fea000383ffff */
[----:B------:R-:W-:Y:S05]  /*9250*/  BRA `(.L_x_91) ;  /* 0xffffffcc00887947 */ /* 0x000fea000383ffff */
.L_x_101:
[----:B-1----:R1:W2:Y:S02]  /*9260*/  SYNCS.PHASECHK.TRANS64.TRYWAIT P1, [R3+URZ+0x80], R0 ;  /* 0x00008000030075a7 */ /* 0x0022a400080211ff */
[----:B--2---:R-:W-:Y:S05]  /*9270*/  @!P1 NANOSLEEP.SYNCS 0x989680 ;  /* 0x009896800000995d */ /* 0x004fea0003900000 */
[----:B------:R-:W2:Y:S02]  /*9280*/  @!P1 SYNCS.PHASECHK.TRANS64 P1, [R3+URZ+0x80], R0 ;  /* 0x00008000030095a7 */ /* 0x000ea400080210ff */
[----:B--2---:R-:W-:Y:S05]  /*9290*/  @!P1 BRA `(.L_x_101) ;  /* 0xfffffffc00f09947 */ /* 0x004fea000383ffff */
[----:B------:R-:W-:Y:S05]  /*92a0*/  BRA `(.L_x_100) ;  /* 0xffffffd400b87947 */ /* 0x000fea000383ffff */
.L_x_109:
[----:B-1----:R1:W3:Y:S02]  /*92b0*/  SYNCS.PHASECHK.TRANS64.TRYWAIT P1, [R113+URZ+0x80], R4 ;  /* 0x00008004710075a7 */ /* 0x0022e400080211ff */
[----:B---3--:R-:W-:Y:S05]  /*92c0*/  @!P1 NANOSLEEP.SYNCS 0x989680 ;  /* 0x009896800000995d */ /* 0x008fea0003900000 */
[----:B------:R-:W3:Y:S02]  /*92d0*/  @!P1 SYNCS.PHASECHK.TRANS64 P1, [R113+URZ+0x80], R4 ;  /* 0x00008004710095a7 */ /* 0x000ee400080210ff */
[----:B---3--:R-:W-:Y:S05]  /*92e0*/  @!P1 BRA `(.L_x_109) ;  /* 0xfffffffc00f09947 */ /* 0x008fea000383ffff */
[----:B------:R-:W-:Y:S05]  /*92f0*/  BRA `(.L_x_108) ;  /* 0xffffffe000047947 */ /* 0x000fea000383ffff */
.L_x_117:
[----:B--2---:R2:W3:Y:S02]  /*9300*/  SYNCS.PHASECHK.TRANS64.TRYWAIT P1, [R46+URZ+0x80], R3 ;  /* 0x000080032e0075a7 */ /* 0x0044e400080211ff */
[----:B---3--:R-:W-:Y:S05]  /*9310*/  @!P1 NANOSLEEP.SYNCS 0x989680 ;  /* 0x009896800000995d */ /* 0x008fea0003900000 */
[----:B------:R-:W3:Y:S02]  /*9320*/  @!P1 SYNCS.PHASECHK.TRANS64 P1, [R46+URZ+0x80], R3 ;  /* 0x000080032e0095a7 */ /* 0x000ee400080210ff */
[----:B---3--:R-:W-:Y:S05]  /*9330*/  @!P1 BRA `(.L_x_117) ;  /* 0xfffffffc00f09947 */ /* 0x008fea000383ffff */
[----:B------:R-:W-:Y:S05]  /*9340*/  BRA `(.L_x_116) ;  /* 0xffffffe800487947 */ /* 0x000fea000383ffff */
        .weak           $__internal_0_$__cuda_sm10x_tcgen05_guardrail_trap_col_being_dealloced_not_returned_by_alloc
        .type           $__internal_0_$__cuda_sm10x_tcgen05_guardrail_trap_col_being_dealloced_not_returned_by_alloc,@function
        .size           $__internal_0_$__cuda_sm10x_tcgen05_guardrail_trap_col_being_dealloced_not_returned_by_alloc,($__internal_1_$__cuda_sm10x_tcgen05_guardrail_trap_phase_invalid_during_alloc - $__internal_0_$__cuda_sm10x_tcgen05_guardrail_trap_col_being_dealloced_not_returned_by_alloc)
$__internal_0_$__cuda_sm10x_tcgen05_guardrail_trap_col_being_dealloced_not_returned_by_alloc:
[----:B------:R-:W-:Y:S05]  /*9350*/  BPT.TRAP 0x1 ;  /* 0x000000040000795c */ /* 0x000fea0000300000 */
[----:B------:R-:W-:-:S04]  /*9360*/  HFMA2 R3, -RZ, RZ, 0, 0 ;  /* 0x00000000ff037431 */ /* 0x000fc800000001ff */
[----:B------:R-:W-:Y:S05]  /*9370*/  RET.REL.NODEC R2 `(_ZN7cutlass13device_kernelINS_4conv6kernel13ConvUniversalINS1_16ConvProblemShapeILNS1_8OperatorE0ELi2EEENS1_10collective14CollectiveConvINS1_47MainloopSm100TmaUmmaWarpSpecializedImplicitGemmILS5_0ELi8ELi2ELi1ELi2EN4cute5tupleIJNSA_1CILi1EEESD_SD_EEEEENSB_IJNSC_ILi64EEENSC_ILi128EEENSB_IJNSC_ILi32EEEEEEEEENS_10tfloat32_tESL_NSA_8TiledMMAINSA_8MMA_AtomIJNSA_17SM100_MMA_TF32_SSISL_SL_fLi64ELi128ELNSA_4UMMA5MajorE0ELSQ_0ELNSP_7ScaleInE0ELSR_0EEEEEENSA_6LayoutISE_NSB_IJNSC_ILi0EEESV_SV_EEEEENSB_IJNSA_10UnderscoreESY_SY_EEEEENS7_6detail27Sm100ImplicitGemmTileTraitsINSA_20SM90_TMA_LOAD_IM2COLENSA_14ComposedLayoutINSA_7SwizzleILi3ELi4ELi3EEENSA_18smem_ptr_flag_bitsILi32EEENSU_INSB_IJNSC_ILi8EEESI_EEENSB_IJSI_SD_EEEEEEEvEENS12_INSA_13SM90_TMA_LOADES1D_vEEEENS_8epilogue10collective18CollectiveEpilogueINS1I_23Sm100TmaWarpSpecializedILi4ELi2ELi16ELb1ELb0EEEJSK_NSB_IJNSU_ISG_SD_EENSU_ISI_SD_EEEEESL_NSB_IJNSB_IJlllEEESD_SV_EEESL_S1R_NS1I_6fusion15FusionCallbacksIS1M_NS1S_17LinearCombinationISL_fSL_fLNS_15FloatRoundStyleE2EEESK_S1P_JEEENSA_5SM1004TMEM4LOAD26SM100_TMEM_LOAD_16dp128b8xES13_S1D_NSA_17SM75_U32x4_LDSM_NENSA_21SM90_TMA_STORE_IM2COLES1D_NSA_17SM90_U32x4_STSM_NENSA_39AutoVectorizingCopyWithAssumedAlignmentILi128EEEEEEvvEEEEvNT_6ParamsE) ;  /* 0xffffff6c02207950 */ /* 0x000fea0003c3ffff */
        .weak           $__internal_1_$__cuda_sm10x_tcgen05_guardrail_trap_phase_invalid_during_alloc
        .type           $__internal_1_$__cuda_sm10x_tcgen05_guardrail_trap_phase_invalid_during_alloc,@function
        .size           $__internal_1_$__cuda_sm10x_tcgen05_guardrail_trap_phase_invalid_during_alloc,($__internal_2_$__cuda_sm10x_tcgen05_guardrail_trap_unallocated_columns_being_dealloced - $__internal_1_$__cuda_sm10x_tcgen05_guardrail_trap_phase_invalid_during_alloc)
$__internal_1_$__cuda_sm10x_tcgen05_guardrail_trap_phase_invalid_during_alloc:
[----:B------:R-:W-:Y:S05]  /*9380*/  BPT.TRAP 0x1 ;  /* 0x000000040000795c */ /* 0x000fea0000300000 */
[----:B------:R-:W-:-:S04]  /*9390*/  MOV R3, 0x0 ;  /* 0x0000000000037802 */ /* 0x000fc80000000f00 */
[----:B------:R-:W-:Y:S05]  /*93a0*/  RET.REL.NODEC R2 `(_ZN7cutlass13device_kernelINS_4conv6kernel13ConvUniversalINS1_16ConvProblemShapeILNS1_8OperatorE0ELi2EEENS1_10collective14CollectiveConvINS1_47MainloopSm100TmaUmmaWarpSpecializedImplicitGemmILS5_0ELi8ELi2ELi1ELi2EN4cute5tupleIJNSA_1CILi1EEESD_SD_EEEEENSB_IJNSC_ILi64EEENSC_ILi128EEENSB_IJNSC_ILi32EEEEEEEEENS_10tfloat32_tESL_NSA_8TiledMMAINSA_8MMA_AtomIJNSA_17SM100_MMA_TF32_SSISL_SL_fLi64ELi128ELNSA_4UMMA5MajorE0ELSQ_0ELNSP_7ScaleInE0ELSR_0EEEEEENSA_6LayoutISE_NSB_IJNSC_ILi0EEESV_SV_EEEEENSB_IJNSA_10UnderscoreESY_SY_EEEEENS7_6detail27Sm100ImplicitGemmTileTraitsINSA_20SM90_TMA_LOAD_IM2COLENSA_14ComposedLayoutINSA_7SwizzleILi3ELi4ELi3EEENSA_18smem_ptr_flag_bitsILi32EEENSU_INSB_IJNSC_ILi8EEESI_EEENSB_IJSI_SD_EEEEEEEvEENS12_INSA_13SM90_TMA_LOADES1D_vEEEENS_8epilogue10collective18CollectiveEpilogueINS1I_23Sm100TmaWarpSpecializedILi4ELi2ELi16ELb1ELb0EEEJSK_NSB_IJNSU_ISG_SD_EENSU_ISI_SD_EEEEESL_NSB_IJNSB_IJlllEEESD_SV_EEESL_S1R_NS1I_6fusion15FusionCallbacksIS1M_NS1S_17LinearCombinationISL_fSL_fLNS_15FloatRoundStyleE2EEESK_S1P_JEEENSA_5SM1004TMEM4LOAD26SM100_TMEM_LOAD_16dp128b8xES13_S1D_NSA_17SM75_U32x4_LDSM_NENSA_21SM90_TMA_STORE_IM2COLES1D_NSA_17SM90_U32x4_STSM_NENSA_39AutoVectorizingCopyWithAssumedAlignmentILi128EEEEEEvvEEEEvNT_6ParamsE) ;  /* 0xffffff6c02147950 */ /* 0x000fea0003c3ffff */
        .weak           $__internal_2_$__cuda_sm10x_tcgen05_guardrail_trap_unallocated_columns_being_dealloced
        .type           $__internal_2_$__cuda_sm10x_tcgen05_guardrail_trap_unallocated_columns_being_dealloced,@function
        .size           $__internal_2_$__cuda_sm10x_tcgen05_guardrail_trap_unallocated_columns_being_dealloced,(.L_x_178 - $__internal_2_$__cuda_sm10x_tcgen05_guardrail_trap_unallocated_columns_being_dealloced)
$__internal_2_$__cuda_sm10x_tcgen05_guardrail_trap_unallocated_columns_being_dealloced:
[----:B------:R-:W-:Y:S05]  /*93b0*/  BPT.TRAP 0x1 ;  /* 0x000000040000795c */ /* 0x000fea0000300000 */
[----:B------:R-:W-:-:S04]  /*93c0*/  HFMA2 R3, -RZ, RZ, 0, 0 ;  /* 0x00000000ff037431 */ /* 0x000fc800000001ff */
[----:B------:R-:W-:Y:S05]  /*93d0*/  RET.REL.NODEC R2 `(_ZN7cutlass13device_kernelINS_4conv6kernel13ConvUniversalINS1_16ConvProblemShapeILNS1_8OperatorE0ELi2EEENS1_10collective14CollectiveConvINS1_47MainloopSm100TmaUmmaWarpSpecializedImplicitGemmILS5_0ELi8ELi2ELi1ELi2EN4cute5tupleIJNSA_1CILi1EEESD_SD_EEEEENSB_IJNSC_ILi64EEENSC_ILi128EEENSB_IJNSC_ILi32EEEEEEEEENS_10tfloat32_tESL_NSA_8TiledMMAINSA_8MMA_AtomIJNSA_17SM100_MMA_TF32_SSISL_SL_fLi64ELi128ELNSA_4UMMA5MajorE0ELSQ_0ELNSP_7ScaleInE0ELSR_0EEEEEENSA_6LayoutISE_NSB_IJNSC_ILi0EEESV_SV_EEEEENSB_IJNSA_10UnderscoreESY_SY_EEEEENS7_6detail27Sm100ImplicitGemmTileTraitsINSA_20SM90_TMA_LOAD_IM2COLENSA_14ComposedLayoutINSA_7SwizzleILi3ELi4ELi3EEENSA_18smem_ptr_flag_bitsILi32EEENSU_INSB_IJNSC_ILi8EEESI_EEENSB_IJSI_SD_EEEEEEEvEENS12_INSA_13SM90_TMA_LOADES1D_vEEEENS_8epilogue10collective18CollectiveEpilogueINS1I_23Sm100TmaWarpSpecializedILi4ELi2ELi16ELb1ELb0EEEJSK_NSB_IJNSU_ISG_SD_EENSU_ISI_SD_EEEEESL_NSB_IJNSB_IJlllEEESD_SV_EEESL_S1R_NS1I_6fusion15FusionCallbacksIS1M_NS1S_17LinearCombinationISL_fSL_fLNS_15FloatRoundStyleE2EEESK_S1P_JEEENSA_5SM1004TMEM4LOAD26SM100_TMEM_LOAD_16dp128b8xES13_S1D_NSA_17SM75_U32x4_LDSM_NENSA_21SM90_TMA_STORE_IM2COLES1D_NSA_17SM90_U32x4_STSM_NENSA_39AutoVectorizingCopyWithAssumedAlignmentILi128EEEEEEvvEEEEvNT_6ParamsE) ;  /* 0xffffff6c02087950 */ /* 0x000fea0003c3ffff */
.L_x_177:
[----:B------:R-:W-:-:S00]  /*93e0*/  BRA `(.L_x_177) ;  /* 0xfffffffc00fc7947 */ /* 0x000fc0000383ffff */
[----:B------:R-:W-:-:S00]  /*93f0*/  NOP ;  /* 0x0000000000007918 */ /* 0x000fc00000000000 */
        /* <DEDUP_REMOVED lines=8> */
.L_x_178:


//--------------------- .nv.global.init           --------------------------
	.section	.nv.global.init,"aw",@progbits
.nv.global.init:
	.type		$str$29,@object
	.size		$str$29,($str$30 - $str$29)
$str$29:
        /*0000*/ 	.byte	0x28, 0x61, 0x64, 0x64, 0x72, 0x65, 0x73, 0x73, 0x20, 0x26, 0x20, 0x6d, 0x61, 0x73, 0x6b, 0x29
        /*0010*/ 	.byte	0x20, 0x3d, 0x3d, 0x20, 0x30, 0x00
	.type		$str$30,@object
	.size		$str$30,($str$28 - $str$30)
$str$30:
        /*0016*/ 	.byte	0x2f, 0x74, 0x6d, 0x70, 0x2f, 0x63, 0x75, 0x74, 0x6c, 0x61, 0x73, 0x73, 0x5f, 0x73, 0x77, 0x65
        /*0026*/ 	.byte	0x65, 0x70, 0x5f, 0x73, 0x72, 0x63, 0x2f, 0x69, 0x6e, 0x63, 0x6c, 0x75, 0x64, 0x65, 0x2f, 0x63
        /*0036*/ 	.byte	0x75, 0x74, 0x65, 0x2f, 0x70, 0x6f, 0x69, 0x6e, 0x74, 0x65, 0x72, 0x5f, 0x66, 0x6c, 0x61, 0x67
        /*0046*/ 	.byte	0x67, 0x65, 0x64, 0x2e, 0x68, 0x70, 0x70, 0x00
	.type		$str$28,@object
	.size		$str$28,($str$27 - $str$28)
$str$28:
        /*004e*/ 	.byte	0x2f, 0x74, 0x6d, 0x70, 0x2f, 0x63, 0x75, 0x74, 0x6c, 0x61, 0x73, 0x73, 0x5f, 0x73, 0x77, 0x65
        /*005e*/ 	.byte	0x65, 0x70, 0x5f, 0x73, 0x72, 0x63, 0x2f, 0x69, 0x6e, 0x63, 0x6c, 0x75, 0x64, 0x65, 0x2f, 0x63
        /*006e*/ 	.byte	0x75, 0x74, 0x65, 0x2f, 0x61, 0x74, 0x6f, 0x6d, 0x2f, 0x63, 0x6f, 0x70, 0x79, 0x5f, 0x74, 0x72
        /*007e*/ 	.byte	0x61, 0x69, 0x74, 0x73, 0x5f, 0x73, 0x6d, 0x31, 0x30, 0x30, 0x2e, 0x68, 0x70, 0x70, 0x00
	.type		$str$27,@object
	.size		$str$27,(__unnamed_1 - $str$27)
$str$27:
        /*008d*/ 	.byte	0x28, 0x28, 0x75, 0x69, 0x6e, 0x74, 0x33, 0x32, 0x5f, 0x74, 0x28, 0x74, 0x68, 0x72, 0x65, 0x61
        /*009d*/ 	.byte	0x64, 0x49, 0x64, 0x78, 0x2e, 0x78, 0x29, 0x20, 0x2f, 0x20, 0x33, 0x32, 0x29, 0x20, 0x25, 0x20
        /*00ad*/ 	.byte	0x34, 0x29, 0x20, 0x3d, 0x3d, 0x20, 0x28, 0x28, 0x28, 0x74, 0x6d, 0x65, 0x6d, 0x5f, 0x61, 0x64
        /*00bd*/ 	.byte	0x64, 0x72, 0x20, 0x3e, 0x3e, 0x20, 0x31, 0x36, 0x29, 0x20, 0x2f, 0x20, 0x33, 0x32, 0x29, 0x20
        /*00cd*/ 	.byte	0x25, 0x20, 0x34, 0x29, 0x00
	.type		__unnamed_1,@object
	.size		__unnamed_1,(__unnamed_2 - __unnamed_1)
__unnamed_1:
        /*00d2*/ 	.byte	0x61, 0x75, 0x74, 0x6f, 0x20, 0x63, 0x75, 0x74, 0x65, 0x3a, 0x3a, 0x61, 0x73, 0x5f, 0x70, 0x6f
        /* <DEDUP_REMOVED lines=24> */
        /*0262*/ 	.byte	0x30, 0x34, 0x38, 0x3e, 0x3e, 0x3e, 0x3e, 0x5d, 0x00
	.type		__unnamed_2,@object
	.size		__unnamed_2,(.L_2 - __unnamed_2)
__unnamed_2:
        /* <DEDUP_REMOVED lines=45> */
        /*053b*/ 	.byte	0x3e, 0x3e, 0x3e, 0x5d, 0x00
.L_2:


//--------------------- .nv.shared._ZN7cutlass13device_kernelINS_4conv6kernel13ConvUniversalINS1_16ConvProblemShapeILNS1_8OperatorE0ELi2EEENS1_10collective14CollectiveConvINS1_47MainloopSm100TmaUmmaWarpSpecializedImplicitGemmILS5_0ELi8ELi2ELi1ELi2EN4cute5tupleIJNSA_1CILi1EEESD_SD_EEEEENSB_IJNSC_ILi64EEENSC_ILi128EEENSB_IJNSC_ILi32EEEEEEEEENS_10tfloat32_tESL_NSA_8TiledMMAINSA_8MMA_AtomIJNSA_17SM100_MMA_TF32_SSISL_SL_fLi64ELi128ELNSA_4UMMA5MajorE0ELSQ_0ELNSP_7ScaleInE0ELSR_0EEEEEENSA_6LayoutISE_NSB_IJNSC_ILi0EEESV_SV_EEEEENSB_IJNSA_10UnderscoreESY_SY_EEEEENS7_6detail27Sm100ImplicitGemmTileTraitsINSA_20SM90_TMA_LOAD_IM2COLENSA_14ComposedLayoutINSA_7SwizzleILi3ELi4ELi3EEENSA_18smem_ptr_flag_bitsILi32EEENSU_INSB_IJNSC_ILi8EEESI_EEENSB_IJSI_SD_EEEEEEEvEENS12_INSA_13SM90_TMA_LOADES1D_vEEEENS_8epilogue10collective18CollectiveEpilogueINS1I_23Sm100TmaWarpSpecializedILi4ELi2ELi16ELb1ELb0EEEJSK_NSB_IJNSU_ISG_SD_EENSU_ISI_SD_EEEEESL_NSB_IJNSB_IJlllEEESD_SV_EEESL_S1R_NS1I_6fusion15FusionCallbacksIS1M_NS1S_17LinearCombinationISL_fSL_fLNS_15FloatRoundStyleE2EEESK_S1P_JEEENSA_5SM1004TMEM4LOAD26SM100_TMEM_LOAD_16dp128b8xES13_S1D_NSA_17SM75_U32x4_LDSM_NENSA_21SM90_TMA_STORE_IM2COLES1D_NSA_17SM90_U32x4_STSM_NENSA_39AutoVectorizingCopyWithAssumedAlignmentILi128EEEEEEvvEEEEvNT_6ParamsE --------------------------
	.section	.nv.shared._ZN7cutlass13device_kernelINS_4conv6kernel13ConvUniversalINS1_16ConvProblemShapeILNS1_8OperatorE0ELi2EEENS1_10collective14CollectiveConvINS1_47MainloopSm100TmaUmmaWarpSpecializedImplicitGemmILS5_0ELi8ELi2ELi1ELi2EN4cute5tupleIJNSA_1CILi1EEESD_SD_EEEEENSB_IJNSC_ILi64EEENSC_ILi128EEENSB_IJNSC_ILi32EEEEEEEEENS_10tfloat32_tESL_NSA_8TiledMMAINSA_8MMA_AtomIJNSA_17SM100_MMA_TF32_SSISL_SL_fLi64ELi128ELNSA_4UMMA5MajorE0ELSQ_0ELNSP_7ScaleInE0ELSR_0EEEEEENSA_6LayoutISE_NSB_IJNSC_ILi0EEESV_SV_EEEEENSB_IJNSA_10UnderscoreESY_SY_EEEEENS7_6detail27Sm100ImplicitGemmTileTraitsINSA_20SM90_TMA_LOAD_IM2COLENSA_14ComposedLayoutINSA_7SwizzleILi3ELi4ELi3EEENSA_18smem_ptr_flag_bitsILi32EEENSU_INSB_IJNSC_ILi8EEESI_EEENSB_IJSI_SD_EEEEEEEvEENS12_INSA_13SM90_TMA_LOADES1D_vEEEENS_8epilogue10collective18CollectiveEpilogueINS1I_23Sm100TmaWarpSpecializedILi4ELi2ELi16ELb1ELb0EEEJSK_NSB_IJNSU_ISG_SD_EENSU_ISI_SD_EEEEESL_NSB_IJNSB_IJlllEEESD_SV_EEESL_S1R_NS1I_6fusion15FusionCallbacksIS1M_NS1S_17LinearCombinationISL_fSL_fLNS_15FloatRoundStyleE2EEESK_S1P_JEEENSA_5SM1004TMEM4LOAD26SM100_TMEM_LOAD_16dp128b8xES13_S1D_NSA_17SM75_U32x4_LDSM_NENSA_21SM90_TMA_STORE_IM2COLES1D_NSA_17SM90_U32x4_STSM_NENSA_39AutoVectorizingCopyWithAssumedAlignmentILi128EEEEEEvvEEEEvNT_6ParamsE,"aw",@nobits
	.sectionflags	@""
	.align	16
	.zero		1024


//--------------------- .nv.shared.reserved.0     --------------------------
	.section	.nv.shared.reserved.0,"aw",@nobits
	.weak		__nv_reservedSMEM_offset_0_alias
	.size		__nv_reservedSMEM_offset_0_alias, 0, 64
	.other		__nv_reservedSMEM_offset_0_alias,@"STO_CUDA_RESERVED_SHARED STV_DEFAULT"
__nv_reservedSMEM_offset_0_alias:
	.zero		0
.nv.shared.reserved.0:
	.zero		64
	.weak		__nv_reservedSMEM_tcgen05_partition
	.type		__nv_reservedSMEM_tcgen05_partition,@object
	.size		__nv_reservedSMEM_tcgen05_partition,(.L_0 - __nv_reservedSMEM_tcgen05_partition)
__nv_reservedSMEM_tcgen05_partition:
	.zero		32
.L_0:


//--------------------- .nv.global                --------------------------
	.section	.nv.global,"aw",@nobits
.nv.global:
	.type		_ZN39_INTERNAL_d78152e3_4_k_cu_3ad4e9f9_31424cute1_E,@object
	.size		_ZN39_INTERNAL_d78152e3_4_k_cu_3ad4e9f9_31424cute1_E,(_ZN39_INTERNAL_d78152e3_4_k_cu_3ad4e9f9_31424cuda3std3__45__cpo6cbeginE - _ZN39_INTERNAL_d78152e3_4_k_cu_3ad4e9f9_31424cute1_E)
_ZN39_INTERNAL_d78152e3_4_k_cu_3ad4e9f9_31424cute1_E:
	.zero		1
	.type		_ZN39_INTERNAL_d78152e3_4_k_cu_3ad4e9f9_31424cuda3std3__45__cpo6cbeginE,@object
	.size		_ZN39_INTERNAL_d78152e3_4_k_cu_3ad4e9f9_31424cuda3std3__45__cpo6cbeginE,(_ZN39_INTERNAL_d78152e3_4_k_cu_3ad4e9f9_31424cuda3std3__48in_placeE - _ZN39_INTERNAL_d78152e3_4_k_cu_3ad4e9f9_31424cuda3std3__45__cpo6cbeginE)
_ZN39_INTERNAL_d78152e3_4_k_cu_3ad4e9f9_31424cuda3std3__45__cpo6cbeginE:
	.zero		1
	.type		_ZN39_INTERNAL_d78152e3_4_k_cu_3ad4e9f9_31424cuda3std3__48in_placeE,@object
	.size		_ZN39_INTERNAL_d78152e3_4_k_cu_3ad4e9f9_31424cuda3std3__48in_placeE,(_ZN39_INTERNAL_d78152e3_4_k_cu_3ad4e9f9_31424cuda3std6ranges3__45__cpo9iter_moveE - _ZN39_INTERNAL_d78152e3_4_k_cu_3ad4e9f9_31424cuda3std3__48in_placeE)
_ZN39_INTERNAL_d78152e3_4_k_cu_3ad4e9f9_31424cuda3std3__48in_placeE:
	.zero		1
	.type		_ZN39_INTERNAL_d78152e3_4_k_cu_3ad4e9f9_31424cuda3std6ranges3__45__cpo9iter_moveE,@object
	.size		_ZN39_INTERNAL_d78152e3_4_k_cu_3ad4e9f9_31424cuda3std6ranges3__45__cpo9iter_moveE,(_ZN39_INTERNAL_d78152e3_4_k_cu_3ad4e9f9_31424cuda3std3__45__cpo5beginE - _ZN39_INTERNAL_d78152e3_4_k_cu_3ad4e9f9_31424cuda3std6ranges3__45__cpo9iter_moveE)
_ZN39_INTERNAL_d78152e3_4_k_cu_3ad4e9f9_31424cuda3std6ranges3__45__cpo9iter_moveE:
	.zero		1
	.type		_ZN39_INTERNAL_d78152e3_4_k_cu_3ad4e9f9_31424cuda3std3__45__cpo5beginE,@object
	.size		_ZN39_INTERNAL_d78152e3_4_k_cu_3ad4e9f9_31424cuda3std3__45__cpo5beginE,(_ZN39_INTERNAL_d78152e3_4_k_cu_3ad4e9f9_31424cuda3std3__441_GLOBAL__N__d78152e3_4_k_cu_3ad4e9f9_31426ignoreE - _ZN39_INTERNAL_d78152e3_4_k_cu_3ad4e9f9_31424cuda3std3__45__cpo5beginE)
_ZN39_INTERNAL_d78152e3_4_k_cu_3ad4e9f9_31424cuda3std3__45__cpo5beginE:
	.zero		1
	.type		_ZN39_INTERNAL_d78152e3_4_k_cu_3ad4e9f9_31424cuda3std3__441_GLOBAL__N__d78152e3_4_k_cu_3ad4e9f9_31426ignoreE,@object
	.size		_ZN39_INTERNAL_d78152e3_4_k_cu_3ad4e9f9_31424cuda3std3__441_GLOBAL__N__d78152e3_4_k_cu_3ad4e9f9_31426ignoreE,(_ZN39_INTERNAL_d78152e3_4_k_cu_3ad4e9f9_31424cute7productE - _ZN39_INTERNAL_d78152e3_4_k_cu_3ad4e9f9_31424cuda3std3__441_GLOBAL__N__d78152e3_4_k_cu_3ad4e9f9_31426ignoreE)
_ZN39_INTERNAL_d78152e3_4_k_cu_3ad4e9f9_31424cuda3std3__441_GLOBAL__N__d78152e3_4_k_cu_3ad4e9f9_31426ignoreE:
	.zero		1
	.type		_ZN39_INTERNAL_d78152e3_4_k_cu_3ad4e9f9_31424cute7productE,@object
	.size		_ZN39_INTERNAL_d78152e3_4_k_cu_3ad4e9f9_31424cute7productE,(_ZN39_INTERNAL_d78152e3_4_k_cu_3ad4e9f9_31424cuda3std3__45__cpo3endE - _ZN39_INTERNAL_d78152e3_4_k_cu_3ad4e9f9_31424cute7productE)
_ZN39_INTERNAL_d78152e3_4_k_cu_3ad4e9f9_31424cute7productE:
	.zero		1
	.type		_ZN39_INTERNAL_d78152e3_4_k_cu_3ad4e9f9_31424cuda3std3__45__cpo3endE,@object
	.size		_ZN39_INTERNAL_d78152e3_4_k_cu_3ad4e9f9_31424cuda3std3__45__cpo3endE,(_ZN39_INTERNAL_d78152e3_4_k_cu_3ad4e9f9_31424cuda3std3__419piecewise_constructE - _ZN39_INTERNAL_d78152e3_4_k_cu_3ad4e9f9_31424cuda3std3__45__cpo3endE)
_ZN39_INTERNAL_d78152e3_4_k_cu_3ad4e9f9_31424cuda3std3__45__cpo3endE:
	.zero		1
	.type		_ZN39_INTERNAL_d78152e3_4_k_cu_3ad4e9f9_31424cuda3std3__419piecewise_constructE,@object
	.size		_ZN39_INTERNAL_d78152e3_4_k_cu_3ad4e9f9_31424cuda3std3__419piecewise_constructE,(_ZN39_INTERNAL_d78152e3_4_k_cu_3ad4e9f9_31424cuda3std3__45__cpo4cendE - _ZN39_INTERNAL_d78152e3_4_k_cu_3ad4e9f9_31424cuda3std3__419piecewise_constructE)
_ZN39_INTERNAL_d78152e3_4_k_cu_3ad4e9f9_31424cuda3std3__419piecewise_constructE:
	.zero		1
	.type		_ZN39_INTERNAL_d78152e3_4_k_cu_3ad4e9f9_31424cuda3std3__45__cpo4cendE,@object
	.size		_ZN39_INTERNAL_d78152e3_4_k_cu_3ad4e9f9_31424cuda3std3__45__cpo4cendE,(_ZN39_INTERNAL_d78152e3_4_k_cu_3ad4e9f9_31424cuda3std6ranges3__45__cpo4swapE - _ZN39_INTERNAL_d78152e3_4_k_cu_3ad4e9f9_31424cuda3std3__45__cpo4cendE)
_ZN39_INTERNAL_d78152e3_4_k_cu_3ad4e9f9_31424cuda3std3__45__cpo4cendE:
	.zero		1
	.type		_ZN39_INTERNAL_d78152e3_4_k_cu_3ad4e9f9_31424cuda3std6ranges3__45__cpo4swapE,@object
	.size		_ZN39_INTERNAL_d78152e3_4_k_cu_3ad4e9f9_31424cuda3std6ranges3__45__cpo4swapE,(.L_10 - _ZN39_INTERNAL_d78152e3_4_k_cu_3ad4e9f9_31424cuda3std6ranges3__45__cpo4swapE)
_ZN39_INTERNAL_d78152e3_4_k_cu_3ad4e9f9_31424cuda3std6ranges3__45__cpo4swapE:
	.zero		1
.L_10:


//--------------------- .nv.constant0._ZN7cutlass13device_kernelINS_4conv6kernel13ConvUniversalINS1_16ConvProblemShapeILNS1_8OperatorE0ELi2EEENS1_10collective14CollectiveConvINS1_47MainloopSm100TmaUmmaWarpSpecializedImplicitGemmILS5_0ELi8ELi2ELi1ELi2EN4cute5tupleIJNSA_1CILi1EEESD_SD_EEEEENSB_IJNSC_ILi64EEENSC_ILi128EEENSB_IJNSC_ILi32EEEEEEEEENS_10tfloat32_tESL_NSA_8TiledMMAINSA_8MMA_AtomIJNSA_17SM100_MMA_TF32_SSISL_SL_fLi64ELi128ELNSA_4UMMA5MajorE0ELSQ_0ELNSP_7ScaleInE0ELSR_0EEEEEENSA_6LayoutISE_NSB_IJNSC_ILi0EEESV_SV_EEEEENSB_IJNSA_10UnderscoreESY_SY_EEEEENS7_6detail27Sm100ImplicitGemmTileTraitsINSA_20SM90_TMA_LOAD_IM2COLENSA_14ComposedLayoutINSA_7SwizzleILi3ELi4ELi3EEENSA_18smem_ptr_flag_bitsILi32EEENSU_INSB_IJNSC_ILi8EEESI_EEENSB_IJSI_SD_EEEEEEEvEENS12_INSA_13SM90_TMA_LOADES1D_vEEEENS_8epilogue10collective18CollectiveEpilogueINS1I_23Sm100TmaWarpSpecializedILi4ELi2ELi16ELb1ELb0EEEJSK_NSB_IJNSU_ISG_SD_EENSU_ISI_SD_EEEEESL_NSB_IJNSB_IJlllEEESD_SV_EEESL_S1R_NS1I_6fusion15FusionCallbacksIS1M_NS1S_17LinearCombinationISL_fSL_fLNS_15FloatRoundStyleE2EEESK_S1P_JEEENSA_5SM1004TMEM4LOAD26SM100_TMEM_LOAD_16dp128b8xES13_S1D_NSA_17SM75_U32x4_LDSM_NENSA_21SM90_TMA_STORE_IM2COLES1D_NSA_17SM90_U32x4_STSM_NENSA_39AutoVectorizingCopyWithAssumedAlignmentILi128EEEEEEvvEEEEvNT_6ParamsE --------------------------
	.section	.nv.constant0._ZN7cutlass13device_kernelINS_4conv6kernel13ConvUniversalINS1_16ConvProblemShapeILNS1_8OperatorE0ELi2EEENS1_10collective14CollectiveConvINS1_47MainloopSm100TmaUmmaWarpSpecializedImplicitGemmILS5_0ELi8ELi2ELi1ELi2EN4cute5tupleIJNSA_1CILi1EEESD_SD_EEEEENSB_IJNSC_ILi64EEENSC_ILi128EEENSB_IJNSC_ILi32EEEEEEEEENS_10tfloat32_tESL_NSA_8TiledMMAINSA_8MMA_AtomIJNSA_17SM100_MMA_TF32_SSISL_SL_fLi64ELi128ELNSA_4UMMA5MajorE0ELSQ_0ELNSP_7ScaleInE0ELSR_0EEEEEENSA_6LayoutISE_NSB_IJNSC_ILi0EEESV_SV_EEEEENSB_IJNSA_10UnderscoreESY_SY_EEEEENS7_6detail27Sm100ImplicitGemmTileTraitsINSA_20SM90_TMA_LOAD_IM2COLENSA_14ComposedLayoutINSA_7SwizzleILi3ELi4ELi3EEENSA_18smem_ptr_flag_bitsILi32EEENSU_INSB_IJNSC_ILi8EEESI_EEENSB_IJSI_SD_EEEEEEEvEENS12_INSA_13SM90_TMA_LOADES1D_vEEEENS_8epilogue10collective18CollectiveEpilogueINS1I_23Sm100TmaWarpSpecializedILi4ELi2ELi16ELb1ELb0EEEJSK_NSB_IJNSU_ISG_SD_EENSU_ISI_SD_EEEEESL_NSB_IJNSB_IJlllEEESD_SV_EEESL_S1R_NS1I_6fusion15FusionCallbacksIS1M_NS1S_17LinearCombinationISL_fSL_fLNS_15FloatRoundStyleE2EEESK_S1P_JEEENSA_5SM1004TMEM4LOAD26SM100_TMEM_LOAD_16dp128b8xES13_S1D_NSA_17SM75_U32x4_LDSM_NENSA_21SM90_TMA_STORE_IM2COLES1D_NSA_17SM90_U32x4_STSM_NENSA_39AutoVectorizingCopyWithAssumedAlignmentILi128EEEEEEvvEEEEvNT_6ParamsE,"a",@progbits
	.sectionflags	@""
	.align	4
.nv.constant0._ZN7cutlass13device_kernelINS_4conv6kernel13ConvUniversalINS1_16ConvProblemShapeILNS1_8OperatorE0ELi2EEENS1_10collective14CollectiveConvINS1_47MainloopSm100TmaUmmaWarpSpecializedImplicitGemmILS5_0ELi8ELi2ELi1ELi2EN4cute5tupleIJNSA_1CILi1EEESD_SD_EEEEENSB_IJNSC_ILi64EEENSC_ILi128EEENSB_IJNSC_ILi32EEEEEEEEENS_10tfloat32_tESL_NSA_8TiledMMAINSA_8MMA_AtomIJNSA_17SM100_MMA_TF32_SSISL_SL_fLi64ELi128ELNSA_4UMMA5MajorE0ELSQ_0ELNSP_7ScaleInE0ELSR_0EEEEEENSA_6LayoutISE_NSB_IJNSC_ILi0EEESV_SV_EEEEENSB_IJNSA_10UnderscoreESY_SY_EEEEENS7_6detail27Sm100ImplicitGemmTileTraitsINSA_20SM90_TMA_LOAD_IM2COLENSA_14ComposedLayoutINSA_7SwizzleILi3ELi4ELi3EEENSA_18smem_ptr_flag_bitsILi32EEENSU_INSB_IJNSC_ILi8EEESI_EEENSB_IJSI_SD_EEEEEEEvEENS12_INSA_13SM90_TMA_LOADES1D_vEEEENS_8epilogue10collective18CollectiveEpilogueINS1I_23Sm100TmaWarpSpecializedILi4ELi2ELi16ELb1ELb0EEEJSK_NSB_IJNSU_ISG_SD_EENSU_ISI_SD_EEEEESL_NSB_IJNSB_IJlllEEESD_SV_EEESL_S1R_NS1I_6fusion15FusionCallbacksIS1M_NS1S_17LinearCombinationISL_fSL_fLNS_15FloatRoundStyleE2EEESK_S1P_JEEENSA_5SM1004TMEM4LOAD26SM100_TMEM_LOAD_16dp128b8xES13_S1D_NSA_17SM75_U32x4_LDSM_NENSA_21SM90_TMA_STORE_IM2COLES1D_NSA_17SM90_U32x4_STSM_NENSA_39AutoVectorizingCopyWithAssumedAlignmentILi128EEEEEEvvEEEEvNT_6ParamsE:
	.zero		2944


//--------------------- SYMBOLS --------------------------

	.type		.nv.reservedSmem.offset0,@object
	.size		.nv.reservedSmem.offset0,0x4
	.type		.nv.reservedSmem.cap,@object
	.size		.nv.reservedSmem.cap,0x4
	.type		__assertfail,@function
